//
// Generated by NVIDIA NVVM Compiler
//
// Compiler Build ID: CL-36424714
// Cuda compilation tools, release 13.0, V13.0.88
// Based on NVVM 20.0.0
//

.version 9.0
.target sm_100
.address_size 64

	// .globl	_Z6renderP4Vec3PKfS2_iii

.visible .entry _Z6renderP4Vec3PKfS2_iii(
	.param .u64 .ptr .align 1 _Z6renderP4Vec3PKfS2_iii_param_0,
	.param .u64 .ptr .align 1 _Z6renderP4Vec3PKfS2_iii_param_1,
	.param .u64 .ptr .align 1 _Z6renderP4Vec3PKfS2_iii_param_2,
	.param .u32 _Z6renderP4Vec3PKfS2_iii_param_3,
	.param .u32 _Z6renderP4Vec3PKfS2_iii_param_4,
	.param .u32 _Z6renderP4Vec3PKfS2_iii_param_5
)
{
	.reg .pred 	%p<18>;
	.reg .b32 	%r<29>;
	.reg .b32 	%f<217>;
	.reg .b64 	%rd<17>;

	ld.param.u64 	%rd5, [_Z6renderP4Vec3PKfS2_iii_param_0];
	ld.param.u64 	%rd6, [_Z6renderP4Vec3PKfS2_iii_param_1];
	ld.param.u64 	%rd7, [_Z6renderP4Vec3PKfS2_iii_param_2];
	ld.param.u32 	%r12, [_Z6renderP4Vec3PKfS2_iii_param_3];
	ld.param.u32 	%r15, [_Z6renderP4Vec3PKfS2_iii_param_4];
	ld.param.u32 	%r14, [_Z6renderP4Vec3PKfS2_iii_param_5];
	cvta.to.global.u64 	%rd1, %rd7;
	cvta.to.global.u64 	%rd2, %rd6;
	mov.u32 	%r16, %ctaid.x;
	mov.u32 	%r17, %ntid.x;
	mov.u32 	%r18, %tid.x;
	mad.lo.s32 	%r1, %r16, %r17, %r18;
	mov.u32 	%r19, %ctaid.y;
	mov.u32 	%r20, %ntid.y;
	mov.u32 	%r21, %tid.y;
	mad.lo.s32 	%r22, %r19, %r20, %r21;
	setp.ge.s32 	%p1, %r1, %r12;
	setp.ge.s32 	%p2, %r22, %r15;
	or.pred  	%p3, %p1, %p2;
	@%p3 bra 	$L__BB0_20;
	mad.lo.s32 	%r3, %r12, %r22, %r1;
	setp.lt.s32 	%p4, %r14, 1;
	mov.f32 	%f205, 0f00000000;
	mov.f32 	%f206, %f205;
	mov.f32 	%f207, %f205;
	@%p4 bra 	$L__BB0_19;
	mul.lo.s32 	%r4, %r3, %r14;
	cvt.rn.f32.s32 	%f1, %r1;
	cvt.rn.f32.s32 	%f2, %r12;
	cvt.rn.f32.u32 	%f3, %r22;
	cvt.rn.f32.u32 	%f4, %r15;
	setp.eq.s32 	%p5, %r14, 1;
	mov.f32 	%f207, 0f00000000;
	mov.b32 	%r28, 0;
	mov.f32 	%f206, %f207;
	mov.f32 	%f205, %f207;
	@%p5 bra 	$L__BB0_13;
	and.b32  	%r28, %r14, 2147483646;
	neg.s32 	%r27, %r28;
	mov.f32 	%f207, 0f00000000;
	mov.u32 	%r26, %r4;
$L__BB0_4:
	mul.wide.s32 	%rd8, %r26, 4;
	add.s64 	%rd9, %rd1, %rd8;
	add.s64 	%rd3, %rd9, 4;
	add.s64 	%rd10, %rd2, %rd8;
	add.s64 	%rd4, %rd10, 4;
	ld.global.f32 	%f78, [%rd10];
	add.f32 	%f79, %f78, %f1;
	div.rn.f32 	%f80, %f79, %f2;
	ld.global.f32 	%f81, [%rd9];
	add.f32 	%f82, %f81, %f3;
	div.rn.f32 	%f83, %f82, %f4;
	fma.rn.f32 	%f84, %f80, 0f40800000, 0fC0000000;
	fma.rn.f32 	%f85, %f80, 0f00000000, 0fBF800000;
	fma.rn.f32 	%f8, %f83, 0f00000000, %f84;
	fma.rn.f32 	%f9, %f83, 0f40000000, %f85;
	fma.rn.f32 	%f10, %f83, 0f00000000, %f85;
	mul.f32 	%f86, %f9, %f9;
	fma.rn.f32 	%f87, %f8, %f8, %f86;
	fma.rn.f32 	%f11, %f10, %f10, %f87;
	mul.f32 	%f88, %f9, 0f00000000;
	fma.rn.f32 	%f89, %f8, 0f00000000, %f88;
	add.f32 	%f90, %f10, %f89;
	add.f32 	%f12, %f90, %f90;
	mul.f32 	%f91, %f11, 0f40800000;
	mul.f32 	%f92, %f91, 0fBF400000;
	fma.rn.f32 	%f13, %f12, %f12, %f92;
	setp.lt.f32 	%p6, %f13, 0f00000000;
	@%p6 bra 	$L__BB0_7;
	sqrt.rn.f32 	%f93, %f13;
	neg.f32 	%f94, %f12;
	sub.f32 	%f95, %f94, %f93;
	add.f32 	%f96, %f11, %f11;
	div.rn.f32 	%f97, %f95, %f96;
	sub.f32 	%f98, %f93, %f12;
	div.rn.f32 	%f99, %f98, %f96;
	setp.lt.f32 	%p7, %f97, 0f3A83126F;
	selp.f32 	%f14, %f99, %f97, %p7;
	setp.lt.f32 	%p8, %f14, 0f3A83126F;
	@%p8 bra 	$L__BB0_7;
	fma.rn.f32 	%f100, %f8, %f14, 0f00000000;
	fma.rn.f32 	%f101, %f9, %f14, 0f00000000;
	fma.rn.f32 	%f102, %f10, %f14, 0f00000000;
	add.f32 	%f103, %f102, 0f3F800000;
	fma.rn.f32 	%f104, %f100, 0f40000000, 0f3F800000;
	fma.rn.f32 	%f105, %f101, 0f40000000, 0f3F800000;
	fma.rn.f32 	%f106, %f103, 0f40000000, 0f3F800000;
	mul.f32 	%f199, %f104, 0f3F000000;
	mul.f32 	%f200, %f105, 0f3F000000;
	mul.f32 	%f201, %f106, 0f3F000000;
	bra.uni 	$L__BB0_8;
$L__BB0_7:
	sqrt.rn.f32 	%f107, %f11;
	div.rn.f32 	%f108, %f9, %f107;
	add.f32 	%f109, %f108, 0f3F800000;
	mul.f32 	%f110, %f109, 0f3F000000;
	mov.f32 	%f111, 0f3F800000;
	sub.f32 	%f112, %f111, %f110;
	fma.rn.f32 	%f199, %f110, 0f3F000000, %f112;
	fma.rn.f32 	%f200, %f110, 0f3F333333, %f112;
	add.f32 	%f201, %f110, %f112;
$L__BB0_8:
	add.f32 	%f24, %f205, %f199;
	add.f32 	%f25, %f206, %f200;
	add.f32 	%f26, %f207, %f201;
	ld.global.f32 	%f113, [%rd4];
	add.f32 	%f114, %f113, %f1;
	div.rn.f32 	%f115, %f114, %f2;
	ld.global.f32 	%f116, [%rd3];
	add.f32 	%f117, %f116, %f3;
	div.rn.f32 	%f118, %f117, %f4;
	fma.rn.f32 	%f119, %f115, 0f40800000, 0fC0000000;
	fma.rn.f32 	%f120, %f115, 0f00000000, 0fBF800000;
	fma.rn.f32 	%f27, %f118, 0f00000000, %f119;
	fma.rn.f32 	%f28, %f118, 0f40000000, %f120;
	fma.rn.f32 	%f29, %f118, 0f00000000, %f120;
	mul.f32 	%f121, %f28, %f28;
	fma.rn.f32 	%f122, %f27, %f27, %f121;
	fma.rn.f32 	%f30, %f29, %f29, %f122;
	mul.f32 	%f123, %f28, 0f00000000;
	fma.rn.f32 	%f124, %f27, 0f00000000, %f123;
	add.f32 	%f125, %f29, %f124;
	add.f32 	%f31, %f125, %f125;
	mul.f32 	%f126, %f30, 0f40800000;
	mul.f32 	%f127, %f126, 0fBF400000;
	fma.rn.f32 	%f32, %f31, %f31, %f127;
	setp.lt.f32 	%p9, %f32, 0f00000000;
	@%p9 bra 	$L__BB0_11;
	sqrt.rn.f32 	%f128, %f32;
	neg.f32 	%f129, %f31;
	sub.f32 	%f130, %f129, %f128;
	add.f32 	%f131, %f30, %f30;
	div.rn.f32 	%f132, %f130, %f131;
	sub.f32 	%f133, %f128, %f31;
	div.rn.f32 	%f134, %f133, %f131;
	setp.lt.f32 	%p10, %f132, 0f3A83126F;
	selp.f32 	%f33, %f134, %f132, %p10;
	setp.lt.f32 	%p11, %f33, 0f3A83126F;
	@%p11 bra 	$L__BB0_11;
	fma.rn.f32 	%f135, %f27, %f33, 0f00000000;
	fma.rn.f32 	%f136, %f28, %f33, 0f00000000;
	fma.rn.f32 	%f137, %f29, %f33, 0f00000000;
	add.f32 	%f138, %f137, 0f3F800000;
	fma.rn.f32 	%f139, %f135, 0f40000000, 0f3F800000;
	fma.rn.f32 	%f140, %f136, 0f40000000, 0f3F800000;
	fma.rn.f32 	%f141, %f138, 0f40000000, 0f3F800000;
	mul.f32 	%f202, %f139, 0f3F000000;
	mul.f32 	%f203, %f140, 0f3F000000;
	mul.f32 	%f204, %f141, 0f3F000000;
	bra.uni 	$L__BB0_12;
$L__BB0_11:
	sqrt.rn.f32 	%f142, %f30;
	div.rn.f32 	%f143, %f28, %f142;
	add.f32 	%f144, %f143, 0f3F800000;
	mul.f32 	%f145, %f144, 0f3F000000;
	mov.f32 	%f146, 0f3F800000;
	sub.f32 	%f147, %f146, %f145;
	fma.rn.f32 	%f202, %f145, 0f3F000000, %f147;
	fma.rn.f32 	%f203, %f145, 0f3F333333, %f147;
	add.f32 	%f204, %f145, %f147;
$L__BB0_12:
	add.f32 	%f205, %f24, %f202;
	add.f32 	%f206, %f25, %f203;
	add.f32 	%f207, %f26, %f204;
	add.s32 	%r27, %r27, 2;
	add.s32 	%r26, %r26, 2;
	setp.ne.s32 	%p12, %r27, 0;
	@%p12 bra 	$L__BB0_4;
$L__BB0_13:
	and.b32  	%r24, %r14, 1;
	setp.eq.b32 	%p13, %r24, 1;
	not.pred 	%p14, %p13;
	@%p14 bra 	$L__BB0_19;
	add.s32 	%r25, %r28, %r4;
	mul.wide.s32 	%rd11, %r25, 4;
	add.s64 	%rd12, %rd2, %rd11;
	ld.global.f32 	%f148, [%rd12];
	add.f32 	%f149, %f148, %f1;
	div.rn.f32 	%f150, %f149, %f2;
	add.s64 	%rd13, %rd1, %rd11;
	ld.global.f32 	%f151, [%rd13];
	add.f32 	%f152, %f151, %f3;
	div.rn.f32 	%f153, %f152, %f4;
	fma.rn.f32 	%f154, %f150, 0f40800000, 0fC0000000;
	fma.rn.f32 	%f155, %f150, 0f00000000, 0fBF800000;
	fma.rn.f32 	%f52, %f153, 0f00000000, %f154;
	fma.rn.f32 	%f53, %f153, 0f40000000, %f155;
	fma.rn.f32 	%f54, %f153, 0f00000000, %f155;
	mul.f32 	%f156, %f53, %f53;
	fma.rn.f32 	%f157, %f52, %f52, %f156;
	fma.rn.f32 	%f55, %f54, %f54, %f157;
	mul.f32 	%f158, %f53, 0f00000000;
	fma.rn.f32 	%f159, %f52, 0f00000000, %f158;
	add.f32 	%f160, %f54, %f159;
	add.f32 	%f56, %f160, %f160;
	mul.f32 	%f161, %f55, 0f40800000;
	mul.f32 	%f162, %f161, 0fBF400000;
	fma.rn.f32 	%f57, %f56, %f56, %f162;
	setp.lt.f32 	%p15, %f57, 0f00000000;
	@%p15 bra 	$L__BB0_17;
	sqrt.rn.f32 	%f163, %f57;
	neg.f32 	%f164, %f56;
	sub.f32 	%f165, %f164, %f163;
	add.f32 	%f166, %f55, %f55;
	div.rn.f32 	%f167, %f165, %f166;
	sub.f32 	%f168, %f163, %f56;
	div.rn.f32 	%f169, %f168, %f166;
	setp.lt.f32 	%p16, %f167, 0f3A83126F;
	selp.f32 	%f58, %f169, %f167, %p16;
	setp.lt.f32 	%p17, %f58, 0f3A83126F;
	@%p17 bra 	$L__BB0_17;
	fma.rn.f32 	%f170, %f52, %f58, 0f00000000;
	fma.rn.f32 	%f171, %f53, %f58, 0f00000000;
	fma.rn.f32 	%f172, %f54, %f58, 0f00000000;
	add.f32 	%f173, %f172, 0f3F800000;
	fma.rn.f32 	%f174, %f170, 0f40000000, 0f3F800000;
	fma.rn.f32 	%f175, %f171, 0f40000000, 0f3F800000;
	fma.rn.f32 	%f176, %f173, 0f40000000, 0f3F800000;
	mul.f32 	%f211, %f174, 0f3F000000;
	mul.f32 	%f212, %f175, 0f3F000000;
	mul.f32 	%f213, %f176, 0f3F000000;
	bra.uni 	$L__BB0_18;
$L__BB0_17:
	sqrt.rn.f32 	%f177, %f55;
	div.rn.f32 	%f178, %f53, %f177;
	add.f32 	%f179, %f178, 0f3F800000;
	mul.f32 	%f180, %f179, 0f3F000000;
	mov.f32 	%f181, 0f3F800000;
	sub.f32 	%f182, %f181, %f180;
	fma.rn.f32 	%f211, %f180, 0f3F000000, %f182;
	fma.rn.f32 	%f212, %f180, 0f3F333333, %f182;
	add.f32 	%f213, %f180, %f182;
$L__BB0_18:
	add.f32 	%f205, %f205, %f211;
	add.f32 	%f206, %f206, %f212;
	add.f32 	%f207, %f207, %f213;
$L__BB0_19:
	cvt.rn.f32.s32 	%f183, %r14;
	div.rn.f32 	%f184, %f205, %f183;
	div.rn.f32 	%f185, %f206, %f183;
	div.rn.f32 	%f186, %f207, %f183;
	sqrt.rn.f32 	%f187, %f184;
	sqrt.rn.f32 	%f188, %f185;
	sqrt.rn.f32 	%f189, %f186;
	max.f32 	%f190, %f187, 0f00000000;
	min.f32 	%f191, %f190, 0f3F7FBE77;
	max.f32 	%f192, %f188, 0f00000000;
	min.f32 	%f193, %f192, 0f3F7FBE77;
	max.f32 	%f194, %f189, 0f00000000;
	min.f32 	%f195, %f194, 0f3F7FBE77;
	cvta.to.global.u64 	%rd14, %rd5;
	mul.wide.s32 	%rd15, %r3, 12;
	add.s64 	%rd16, %rd14, %rd15;
	st.global.f32 	[%rd16], %f191;
	st.global.f32 	[%rd16+4], %f193;
	st.global.f32 	[%rd16+8], %f195;
$L__BB0_20:
	ret;

}


// ===== COMPILED SASS (sm_100) =====

	.target	sm_100

	.elftype	@"ET_EXEC"


//--------------------- .note.nv.tkinfo           --------------------------
	.section	.note.nv.tkinfo,"",@"SHT_NOTE"
	.sectionflags	@"SHF_NOTE_NV_TKINFO"
	.tkinfo
        /*0018*/ 	.word	0x00000002
        /*0030*/ 	.string	""
        /*0030*/ 	.string	"ptxas"
        /*0030*/ 	.string	"Cuda compilation tools, release 13.0, V13.0.88"
        /*0030*/ 	.string	"Build cuda_13.0.r13.0/compiler.36424714_0"
        /*0030*/ 	.string	"-arch sm_100 -m 64 "



//--------------------- .note.nv.cuinfo           --------------------------
	.section	.note.nv.cuinfo,"",@"SHT_NOTE"
	.sectionflags	@"SHF_NOTE_NV_CUINFO"
        /*0018*/ 	.short	0x0002
        /*001a*/ 	.short	0x0064
        /*001c*/ 	.short	0x0082
	.zero		2


//--------------------- .nv.info                  --------------------------
	.section	.nv.info,"",@"SHT_CUDA_INFO"
	.align	4


	//----- nvinfo : EIATTR_REGCOUNT
	.align		4
        /*0000*/ 	.byte	0x04, 0x2f
        /*0002*/ 	.short	(.L_1 - .L_0)
	.align		4
.L_0:
        /*0004*/ 	.word	index@(_Z6renderP4Vec3PKfS2_iii)
        /*0008*/ 	.word	0x00000023


	//----- nvinfo : EIATTR_FRAME_SIZE
	.align		4
.L_1:
        /*000c*/ 	.byte	0x04, 0x11
        /*000e*/ 	.short	(.L_3 - .L_2)
	.align		4
.L_2:
        /*0010*/ 	.word	index@($__internal_1_$__cuda_sm3x_div_rn_noftz_f32_slowpath)
        /*0014*/ 	.word	0x00000000


	//----- nvinfo : EIATTR_FRAME_SIZE
	.align		4
.L_3:
        /*0018*/ 	.byte	0x04, 0x11
        /*001a*/ 	.short	(.L_5 - .L_4)
	.align		4
.L_4:
        /*001c*/ 	.word	index@($__internal_0_$__cuda_sm20_sqrt_rn_f32_slowpath)
        /*0020*/ 	.word	0x00000000


	//----- nvinfo : EIATTR_FRAME_SIZE
	.align		4
.L_5:
        /*0024*/ 	.byte	0x04, 0x11
        /*0026*/ 	.short	(.L_7 - .L_6)
	.align		4
.L_6:
        /*0028*/ 	.word	index@(_Z6renderP4Vec3PKfS2_iii)
        /*002c*/ 	.word	0x00000000


	//----- nvinfo : EIATTR_MIN_STACK_SIZE
	.align		4
.L_7:
        /*0030*/ 	.byte	0x04, 0x12
        /*0032*/ 	.short	(.L_9 - .L_8)
	.align		4
.L_8:
        /*0034*/ 	.word	index@(_Z6renderP4Vec3PKfS2_iii)
        /*0038*/ 	.word	0x00000000
.L_9:


//--------------------- .nv.compat                --------------------------
	.section	.nv.compat,"",@"SHT_CUDA_COMPAT_INFO"
	.align	4
        /*0000*/ 	.byte	0x02, 0x09, 0x00, 0x00, 0x02, 0x02, 0x01, 0x00, 0x02, 0x05, 0x05, 0x00, 0x03, 0x07, 0x01, 0x01
        /*0010*/ 	.byte	0x02, 0x03, 0x00, 0x00, 0x02, 0x06, 0x01, 0x00, 0x04, 0x0b, 0x08, 0x00, 0x01, 0x00, 0x00, 0x00
        /*0020*/ 	.byte	0x00, 0x00, 0x00, 0x00


//--------------------- .nv.info._Z6renderP4Vec3PKfS2_iii --------------------------
	.section	.nv.info._Z6renderP4Vec3PKfS2_iii,"",@"SHT_CUDA_INFO"
	.sectionflags	@""
	.align	4


	//----- nvinfo : EIATTR_CUDA_API_VERSION
	.align		4
        /*0000*/ 	.byte	0x04, 0x37
        /*0002*/ 	.short	(.L_11 - .L_10)
.L_10:
        /*0004*/ 	.word	0x00000082


	//----- nvinfo : EIATTR_KPARAM_INFO
	.align		4
.L_11:
        /*0008*/ 	.byte	0x04, 0x17
        /*000a*/ 	.short	(.L_13 - .L_12)
.L_12:
        /*000c*/ 	.word	0x00000000
        /*0010*/ 	.short	0x0005
        /*0012*/ 	.short	0x0020
        /*0014*/ 	.byte	0x00, 0xf0, 0x11, 0x00


	//----- nvinfo : EIATTR_KPARAM_INFO
	.align		4
.L_13:
        /*0018*/ 	.byte	0x04, 0x17
        /*001a*/ 	.short	(.L_15 - .L_14)
.L_14:
        /*001c*/ 	.word	0x00000000
        /*0020*/ 	.short	0x0004
        /*0022*/ 	.short	0x001c
        /*0024*/ 	.byte	0x00, 0xf0, 0x11, 0x00


	//----- nvinfo : EIATTR_KPARAM_INFO
	.align		4
.L_15:
        /*0028*/ 	.byte	0x04, 0x17
        /*002a*/ 	.short	(.L_17 - .L_16)
.L_16:
        /*002c*/ 	.word	0x00000000
        /*0030*/ 	.short	0x0003
        /*0032*/ 	.short	0x0018
        /*0034*/ 	.byte	0x00, 0xf0, 0x11, 0x00


	//----- nvinfo : EIATTR_KPARAM_INFO
	.align		4
.L_17:
        /*0038*/ 	.byte	0x04, 0x17
        /*003a*/ 	.short	(.L_19 - .L_18)
.L_18:
        /*003c*/ 	.word	0x00000000
        /*0040*/ 	.short	0x0002
        /*0042*/ 	.short	0x0010
        /*0044*/ 	.byte	0x00, 0xf5, 0x21, 0x00


	//----- nvinfo : EIATTR_KPARAM_INFO
	.align		4
.L_19:
        /*0048*/ 	.byte	0x04, 0x17
        /*004a*/ 	.short	(.L_21 - .L_20)
.L_20:
        /*004c*/ 	.word	0x00000000
        /*0050*/ 	.short	0x0001
        /*0052*/ 	.short	0x0008
        /*0054*/ 	.byte	0x00, 0xf5, 0x21, 0x00


	//----- nvinfo : EIATTR_KPARAM_INFO
	.align		4
.L_21:
        /*0058*/ 	.byte	0x04, 0x17
        /*005a*/ 	.short	(.L_23 - .L_22)
.L_22:
        /*005c*/ 	.word	0x00000000
        /*0060*/ 	.short	0x0000
        /*0062*/ 	.short	0x0000
        /*0064*/ 	.byte	0x00, 0xf5, 0x21, 0x00


	//----- nvinfo : EIATTR_SPARSE_MMA_MASK
	.align		4
.L_23:
        /*0068*/ 	.byte	0x03, 0x50
        /*006a*/ 	.short	0x0000


	//----- nvinfo : EIATTR_MAXREG_COUNT
	.align		4
        /*006c*/ 	.byte	0x03, 0x1b
        /*006e*/ 	.short	0x00ff


	//----- nvinfo : EIATTR_MERCURY_ISA_VERSION
	.align		4
        /*0070*/ 	.byte	0x03, 0x5f
        /*0072*/ 	.short	0x0101


	//----- nvinfo : EIATTR_VRC_CTA_INIT_COUNT
	.align		4
        /*0074*/ 	.byte	0x02, 0x4a
	.zero		1
	.zero		1


	//----- nvinfo : EIATTR_EXIT_INSTR_OFFSETS
	.align		4
        /*0078*/ 	.byte	0x04, 0x1c
        /*007a*/ 	.short	(.L_25 - .L_24)


	//   ....[0]....
.L_24:
        /*007c*/ 	.word	0x000000c0


	//   ....[1]....
        /*0080*/ 	.word	0x00002640


	//----- nvinfo : EIATTR_CRS_STACK_SIZE
	.align		4
.L_25:
        /*0084*/ 	.byte	0x04, 0x1e
        /*0086*/ 	.short	(.L_27 - .L_26)
.L_26:
        /*0088*/ 	.word	0x00000000


	//----- nvinfo : EIATTR_CBANK_PARAM_SIZE
	.align		4
.L_27:
        /*008c*/ 	.byte	0x03, 0x19
        /*008e*/ 	.short	0x0024


	//----- nvinfo : EIATTR_PARAM_CBANK
	.align		4
        /*0090*/ 	.byte	0x04, 0x0a
        /*0092*/ 	.short	(.L_29 - .L_28)
	.align		4
.L_28:
        /*0094*/ 	.word	index@(.nv.constant0._Z6renderP4Vec3PKfS2_iii)
        /*0098*/ 	.short	0x0380
        /*009a*/ 	.short	0x0024


	//----- nvinfo : EIATTR_SW_WAR
	.align		4
.L_29:
        /*009c*/ 	.byte	0x04, 0x36
        /*009e*/ 	.short	(.L_31 - .L_30)
.L_30:
        /*00a0*/ 	.word	0x00000008
.L_31:


//--------------------- .nv.callgraph             --------------------------
	.section	.nv.callgraph,"",@"SHT_CUDA_CALLGRAPH"
	.align	4
	.sectionentsize	8
	.align		4
        /*0000*/ 	.word	0x00000000
	.align		4
        /*0004*/ 	.word	0xffffffff
	.align		4
        /*0008*/ 	.word	0x00000000
	.align		4
        /*000c*/ 	.word	0xfffffffe
	.align		4
        /*0010*/ 	.word	0x00000000
	.align		4
        /*0014*/ 	.word	0xfffffffd
	.align		4
        /*0018*/ 	.word	0x00000000
	.align		4
        /*001c*/ 	.word	0xfffffffc


//--------------------- .text._Z6renderP4Vec3PKfS2_iii --------------------------
	.section	.text._Z6renderP4Vec3PKfS2_iii,"ax",@progbits
	.align	128
        .global         _Z6renderP4Vec3PKfS2_iii
        .type           _Z6renderP4Vec3PKfS2_iii,@function
        .size           _Z6renderP4Vec3PKfS2_iii,(.L_x_92 - _Z6renderP4Vec3PKfS2_iii)
        .other          _Z6renderP4Vec3PKfS2_iii,@"STO_CUDA_ENTRY STV_DEFAULT"
_Z6renderP4Vec3PKfS2_iii:
.text._Z6renderP4Vec3PKfS2_iii:
[----:B------:R-:W-:Y:S01]  /*0000*/  LDC R1, c[0x0][0x37c] ;  /* 0x0000df00ff017b82 */ /* 0x000fe20000000800 */
[----:B------:R-:W0:Y:S07]  /*0010*/  S2R R3, SR_TID.Y ;  /* 0x0000000000037919 */ /* 0x000e2e0000002200 */
[----:B------:R-:W1:Y:S01]  /*0020*/  LDC R9, c[0x0][0x360] ;  /* 0x0000d800ff097b82 */ /* 0x000e620000000800 */
[----:B------:R-:W2:Y:S01]  /*0030*/  LDCU.64 UR8, c[0x0][0x398] ;  /* 0x00007300ff0877ac */ /* 0x000ea20008000a00 */
[----:B------:R-:W1:Y:S06]  /*0040*/  S2R R0, SR_TID.X ;  /* 0x0000000000007919 */ /* 0x000e6c0000002100 */
[----:B------:R-:W0:Y:S08]  /*0050*/  S2UR UR5, SR_CTAID.Y ;  /* 0x00000000000579c3 */ /* 0x000e300000002600 */
[----:B------:R-:W0:Y:S08]  /*0060*/  LDC R10, c[0x0][0x364] ;  /* 0x0000d900ff0a7b82 */ /* 0x000e300000000800 */
[----:B------:R-:W1:Y:S01]  /*0070*/  S2UR UR4, SR_CTAID.X ;  /* 0x00000000000479c3 */ /* 0x000e620000002500 */
[----:B0-----:R-:W-:-:S05]  /*0080*/  IMAD R10, R10, UR5, R3 ;  /* 0x000000050a0a7c24 */ /* 0x001fca000f8e0203 */
[----:B--2---:R-:W-:Y:S01]  /*0090*/  ISETP.GE.AND P0, PT, R10, UR9, PT ;  /* 0x000000090a007c0c */ /* 0x004fe2000bf06270 */
[----:B-1----:R-:W-:-:S05]  /*00a0*/  IMAD R9, R9, UR4, R0 ;  /* 0x0000000409097c24 */ /* 0x002fca000f8e0200 */
[----:B------:R-:W-:-:S13]  /*00b0*/  ISETP.GE.OR P0, PT, R9, UR8, P0 ;  /* 0x0000000809007c0c */ /* 0x000fda0008706670 */
[----:B------:R-:W-:Y:S05]  /*00c0*/  @P0 EXIT ;  /* 0x000000000000094d */ /* 0x000fea0003800000 */
[----:B------:R-:W0:Y:S01]  /*00d0*/  LDCU UR5, c[0x0][0x3a0] ;  /* 0x00007400ff0577ac */ /* 0x000e220008000800 */
[----:B------:R-:W-:Y:S02]  /*00e0*/  HFMA2 R23, -RZ, RZ, 0, 0 ;  /* 0x00000000ff177431 */ /* 0x000fe400000001ff */
[----:B------:R-:W-:Y:S01]  /*00f0*/  IMAD R5, R10, UR8, R9 ;  /* 0x000000080a057c24 */ /* 0x000fe2000f8e0209 */
[----:B------:R-:W-:Y:S01]  /*0100*/  CS2R R24, SRZ ;  /* 0x0000000000187805 */ /* 0x000fe2000001ff00 */
[----:B------:R-:W1:Y:S01]  /*0110*/  LDCU.64 UR6, c[0x0][0x358] ;  /* 0x00006b00ff0677ac */ /* 0x000e620008000a00 */
[----:B0-----:R-:W-:-:S09]  /*0120*/  UISETP.GE.AND UP0, UPT, UR5, 0x1, UPT ;  /* 0x000000010500788c */ /* 0x001fd2000bf06270 */
[----:B-1----:R-:W-:Y:S05]  /*0130*/  BRA.U !UP0, `(.L_x_0) ;  /* 0x0000001d08b47547 */ /* 0x002fea000b800000 */
[----:B------:R-:W-:Y:S01]  /*0140*/  UISETP.NE.AND UP0, UPT, UR5, 0x1, UPT ;  /* 0x000000010500788c */ /* 0x000fe2000bf05270 */
[----:B------:R-:W-:Y:S01]  /*0150*/  I2FP.F32.S32 R7, UR8 ;  /* 0x0000000800077c45 */ /* 0x000fe20008201400 */
[----:B------:R-:W-:Y:S01]  /*0160*/  IMAD R11, R5, UR5, RZ ;  /* 0x00000005050b7c24 */ /* 0x000fe2000f8e02ff */
[----:B------:R-:W-:Y:S02]  /*0170*/  I2FP.F32.U32 R8, UR9 ;  /* 0x0000000900087c45 */ /* 0x000fe40008201000 */
[----:B------:R-:W-:Y:S02]  /*0180*/  CS2R R24, SRZ ;  /* 0x0000000000187805 */ /* 0x000fe4000001ff00 */
[----:B------:R-:W-:Y:S01]  /*0190*/  I2FP.F32.S32 R9, R9 ;  /* 0x0000000900097245 */ /* 0x000fe20000201400 */
[----:B------:R-:W-:Y:S01]  /*01a0*/  UMOV UR4, URZ ;  /* 0x000000ff00047c82 */ /* 0x000fe20008000000 */
[----:B------:R-:W-:Y:S02]  /*01b0*/  I2FP.F32.U32 R10, R10 ;  /* 0x0000000a000a7245 */ /* 0x000fe40000201000 */
[----:B------:R-:W-:Y:S01]  /*01c0*/  MOV R23, RZ ;  /* 0x000000ff00177202 */ /* 0x000fe20000000f00 */
[----:B------:R-:W-:Y:S06]  /*01d0*/  BRA.U !UP0, `(.L_x_1) ;  /* 0x0000001508047547 */ /* 0x000fec000b800000 */
[----:B------:R-:W-:Y:S01]  /*01e0*/  ULOP3.LUT UR4, UR5, 0x7ffffffe, URZ, 0xc0, !UPT ;  /* 0x7ffffffe05047892 */ /* 0x000fe2000f8ec0ff */
[----:B------:R-:W-:Y:S02]  /*01f0*/  MOV R25, RZ ;  /* 0x000000ff00197202 */ /* 0x000fe40000000f00 */
[----:B------:R-:W-:Y:S01]  /*0200*/  MOV R12, R11 ;  /* 0x0000000b000c7202 */ /* 0x000fe20000000f00 */
[----:B------:R-:W-:-:S12]  /*0210*/  UIADD3 UR5, UPT, UPT, -UR4, URZ, URZ ;  /* 0x000000ff04057290 */ /* 0x000fd8000fffe1ff */
.L_x_42:
[----:B------:R-:W0:Y:S01]  /*0220*/  LDC.64 R18, c[0x0][0x388] ;  /* 0x0000e200ff127b82 */ /* 0x000e220000000a00 */
[----:B------:R-:W1:Y:S07]  /*0230*/  MUFU.RCP R0, R7 ;  /* 0x0000000700007308 */ /* 0x000e6e0000001000 */
[----:B------:R-:W2:Y:S01]  /*0240*/  LDC.64 R16, c[0x0][0x390] ;  /* 0x0000e400ff107b82 */ /* 0x000ea20000000a00 */
[----:B0-----:R-:W-:-:S05]  /*0250*/  IMAD.WIDE R18, R12, 0x4, R18 ;  /* 0x000000040c127825 */ /* 0x001fca00078e0212 */
[----:B------:R-:W3:Y:S01]  /*0260*/  LDG.E R4, desc[UR6][R18.64] ;  /* 0x0000000612047981 */ /* 0x000ee2000c1e1900 */
[----:B-1----:R-:W-:Y:S01]  /*0270*/  FFMA R3, -R7, R0, 1 ;  /* 0x3f80000007037423 */ /* 0x002fe20000000100 */
[----:B------:R-:W-:Y:S01]  /*0280*/  BSSY.RECONVERGENT B2, `(.L_x_2) ;  /* 0x000000d000027945 */ /* 0x000fe20003800200 */
[----:B--2---:R-:W-:-:S04]  /*0290*/  IMAD.WIDE R16, R12, 0x4, R16 ;  /* 0x000000040c107825 */ /* 0x004fc800078e0210 */
[----:B------:R-:W-:Y:S01]  /*02a0*/  FFMA R3, R0, R3, R0 ;  /* 0x0000000300037223 */ /* 0x000fe20000000000 */
[----:B---3--:R-:W-:-:S04]  /*02b0*/  FADD R4, R9, R4 ;  /* 0x0000000409047221 */ /* 0x008fc80000000000 */
[----:B------:R-:W0:Y:S01]  /*02c0*/  FCHK P0, R4, R7 ;  /* 0x0000000704007302 */ /* 0x000e220000000000 */
[----:B------:R-:W-:-:S04]  /*02d0*/  FFMA R0, R4, R3, RZ ;  /* 0x0000000304007223 */ /* 0x000fc800000000ff */
[----:B------:R-:W-:-:S04]  /*02e0*/  FFMA R2, -R7, R0, R4 ;  /* 0x0000000007027223 */ /* 0x000fc80000000104 */
[----:B------:R-:W-:Y:S01]  /*02f0*/  FFMA R0, R3, R2, R0 ;  /* 0x0000000203007223 */ /* 0x000fe20000000000 */
[----:B0-----:R-:W-:Y:S06]  /*0300*/  @!P0 BRA `(.L_x_3) ;  /* 0x0000000000108947 */ /* 0x001fec0003800000 */
[----:B------:R-:W-:Y:S02]  /*0310*/  MOV R29, R7 ;  /* 0x00000007001d7202 */ /* 0x000fe40000000f00 */
[----:B------:R-:W-:-:S07]  /*0320*/  MOV R6, 0x340 ;  /* 0x0000034000067802 */ /* 0x000fce0000000f00 */
[----:B------:R-:W-:Y:S05]  /*0330*/  CALL.REL.NOINC `($__internal_1_$__cuda_sm3x_div_rn_noftz_f32_slowpath) ;  /* 0x00000024001c7944 */ /* 0x000fea0003c00000 */
[----:B------:R-:W-:-:S07]  /*0340*/  MOV R0, R4 ;  /* 0x0000000400007202 */ /* 0x000fce0000000f00 */
.L_x_3:
[----:B------:R-:W-:Y:S05]  /*0350*/  BSYNC.RECONVERGENT B2 ;  /* 0x0000000000027941 */ /* 0x000fea0003800200 */
.L_x_2:
[----:B------:R-:W2:Y:S01]  /*0360*/  LDG.E R3, desc[UR6][R16.64] ;  /* 0x0000000610037981 */ /* 0x000ea2000c1e1900 */
[----:B------:R-:W0:Y:S01]  /*0370*/  MUFU.RCP R13, R8 ;  /* 0x00000008000d7308 */ /* 0x000e220000001000 */
[----:B------:R-:W-:Y:S01]  /*0380*/  BSSY.RECONVERGENT B2, `(.L_x_4) ;  /* 0x000000d000027945 */ /* 0x000fe20003800200 */
[----:B0-----:R-:W-:-:S04]  /*0390*/  FFMA R2, -R8, R13, 1 ;  /* 0x3f80000008027423 */ /* 0x001fc8000000010d */
[----:B------:R-:W-:Y:S01]  /*03a0*/  FFMA R13, R13, R2, R13 ;  /* 0x000000020d0d7223 */ /* 0x000fe2000000000d */
[----:B--2---:R-:W-:-:S04]  /*03b0*/  FADD R4, R10, R3 ;  /* 0x000000030a047221 */ /* 0x004fc80000000000 */
        /* <DEDUP_REMOVED lines=9> */
.L_x_5:
[----:B------:R-:W-:Y:S05]  /*0450*/  BSYNC.RECONVERGENT B2 ;  /* 0x0000000000027941 */ /* 0x000fea0003800200 */
.L_x_4:
[----:B------:R-:W-:Y:S02]  /*0460*/  HFMA2 R13, -RZ, RZ, 2.25, 0 ;  /* 0x40800000ff0d7431 */ /* 0x000fe400000001ff */
[----:B------:R-:W-:Y:S01]  /*0470*/  FFMA R4, RZ, R0, -1 ;  /* 0xbf800000ff047423 */ /* 0x000fe20000000000 */
[----:B------:R-:W-:Y:S04]  /*0480*/  BSSY.RECONVERGENT B2, `(.L_x_6) ;  /* 0x0000072000027945 */ /* 0x000fe80003800200 */
[----:B------:R-:W-:Y:S01]  /*0490*/  BSSY.RELIABLE B3, `(.L_x_7) ;  /* 0x000004e000037945 */ /* 0x000fe20003800100 */
[----:B------:R-:W-:Y:S01]  /*04a0*/  FFMA R2, R0, R13, -2 ;  /* 0xc000000000027423 */ /* 0x000fe2000000000d */
[----:B------:R-:W-:-:S03]  /*04b0*/  FFMA R0, R3, 2, R4 ;  /* 0x4000000003007823 */ /* 0x000fc60000000004 */
[-C--:B------:R-:W-:Y:S01]  /*04c0*/  FFMA R2, RZ, R3.reuse, R2 ;  /* 0x00000003ff027223 */ /* 0x080fe20000000002 */
[-C--:B------:R-:W-:Y:S01]  /*04d0*/  FMUL R13, R0, R0.reuse ;  /* 0x00000000000d7220 */ /* 0x080fe20000400000 */
[----:B------:R-:W-:Y:S01]  /*04e0*/  FFMA R3, RZ, R3, R4 ;  /* 0x00000003ff037223 */ /* 0x000fe20000000004 */
[----:B------:R-:W-:Y:S02]  /*04f0*/  FMUL R15, RZ, R0 ;  /* 0x00000000ff0f7220 */ /* 0x000fe40000400000 */
[-C--:B------:R-:W-:Y:S02]  /*0500*/  FFMA R26, R2, R2.reuse, R13 ;  /* 0x00000002021a7223 */ /* 0x080fe4000000000d */
[----:B------:R-:W-:Y:S02]  /*0510*/  FFMA R4, RZ, R2, R15 ;  /* 0x00000002ff047223 */ /* 0x000fe4000000000f */
[C---:B------:R-:W-:Y:S02]  /*0520*/  FFMA R26, R3.reuse, R3, R26 ;  /* 0x00000003031a7223 */ /* 0x040fe4000000001a */
[----:B------:R-:W-:-:S02]  /*0530*/  FADD R4, R3, R4 ;  /* 0x0000000403047221 */ /* 0x000fc40000000000 */
[----:B------:R-:W-:Y:S02]  /*0540*/  FMUL R6, R26, 4 ;  /* 0x408000001a067820 */ /* 0x000fe40000400000 */
[----:B------:R-:W-:Y:S02]  /*0550*/  FADD R27, R4, R4 ;  /* 0x00000004041b7221 */ /* 0x000fe40000000000 */
[----:B------:R-:W-:-:S04]  /*0560*/  FMUL R6, R6, -0.75 ;  /* 0xbf40000006067820 */ /* 0x000fc80000400000 */
[----:B------:R-:W-:-:S05]  /*0570*/  FFMA R13, R27, R27, R6 ;  /* 0x0000001b1b0d7223 */ /* 0x000fca0000000006 */
[----:B------:R-:W-:-:S13]  /*0580*/  FSETP.GEU.AND P0, PT, R13, RZ, PT ;  /* 0x000000ff0d00720b */ /* 0x000fda0003f0e000 */
[----:B------:R-:W-:Y:S05]  /*0590*/  @!P0 BRA `(.L_x_8) ;  /* 0x0000000000f48947 */ /* 0x000fea0003800000 */
[----:B------:R-:W-:Y:S01]  /*05a0*/  IADD3 R6, PT, PT, R13, -0xd000000, RZ ;  /* 0xf30000000d067810 */ /* 0x000fe20007ffe0ff */
[----:B------:R0:W1:Y:S01]  /*05b0*/  MUFU.RSQ R4, R13 ;  /* 0x0000000d00047308 */ /* 0x0000620000001400 */
[----:B------:R-:W-:Y:S02]  /*05c0*/  BSSY.RECONVERGENT B0, `(.L_x_9) ;  /* 0x000000c000007945 */ /* 0x000fe40003800200 */
[----:B------:R-:W-:-:S13]  /*05d0*/  ISETP.GT.U32.AND P0, PT, R6, 0x727fffff, PT ;  /* 0x727fffff0600780c */ /* 0x000fda0003f04070 */
[----:B0-----:R-:W-:Y:S05]  /*05e0*/  @!P0 BRA `(.L_x_10) ;  /* 0x0000000000148947 */ /* 0x001fea0003800000 */
[----:B-1----:R-:W-:Y:S02]  /*05f0*/  MOV R4, R13 ;  /* 0x0000000d00047202 */ /* 0x002fe40000000f00 */
[----:B------:R-:W-:-:S07]  /*0600*/  MOV R6, 0x620 ;  /* 0x0000062000067802 */ /* 0x000fce0000000f00 */
[----:B------:R-:W-:Y:S05]  /*0610*/  CALL.REL.NOINC `($__internal_0_$__cuda_sm20_sqrt_rn_f32_slowpath) ;  /* 0x00000020000c7944 */ /* 0x000fea0003c00000 */
[----:B------:R-:W-:Y:S01]  /*0620*/  MOV R28, R13 ;  /* 0x0000000d001c7202 */ /* 0x000fe20000000f00 */
[----:B------:R-:W-:Y:S06]  /*0630*/  BRA `(.L_x_11) ;  /* 0x0000000000107947 */ /* 0x000fec0003800000 */
.L_x_10:
[----:B-1----:R-:W-:Y:S01]  /*0640*/  FMUL.FTZ R28, R13, R4 ;  /* 0x000000040d1c7220 */ /* 0x002fe20000410000 */
[----:B------:R-:W-:-:S03]  /*0650*/  FMUL.FTZ R4, R4, 0.5 ;  /* 0x3f00000004047820 */ /* 0x000fc60000410000 */
[----:B------:R-:W-:-:S04]  /*0660*/  FFMA R13, -R28, R28, R13 ;  /* 0x0000001c1c0d7223 */ /* 0x000fc8000000010d */
[----:B------:R-:W-:-:S07]  /*0670*/  FFMA R28, R13, R4, R28 ;  /* 0x000000040d1c7223 */ /* 0x000fce000000001c */
.L_x_11:
[----:B------:R-:W-:Y:S05]  /*0680*/  BSYNC.RECONVERGENT B0 ;  /* 0x0000000000007941 */ /* 0x000fea0003800200 */
.L_x_9:
[----:B------:R-:W-:Y:S01]  /*0690*/  FADD R29, R26, R26 ;  /* 0x0000001a1a1d7221 */ /* 0x000fe20000000000 */
[----:B------:R-:W-:Y:S01]  /*06a0*/  FADD R4, -R27, -R28 ;  /* 0x8000001c1b047221 */ /* 0x000fe20000000100 */
[----:B------:R-:W-:Y:S02]  /*06b0*/  BSSY.RECONVERGENT B4, `(.L_x_12) ;  /* 0x000000c000047945 */ /* 0x000fe40003800200 */
[----:B------:R-:W0:Y:S08]  /*06c0*/  MUFU.RCP R6, R29 ;  /* 0x0000001d00067308 */ /* 0x000e300000001000 */
[----:B------:R-:W1:Y:S01]  /*06d0*/  FCHK P0, R4, R29 ;  /* 0x0000001d04007302 */ /* 0x000e620000000000 */
[----:B0-----:R-:W-:-:S04]  /*06e0*/  FFMA R13, -R29, R6, 1 ;  /* 0x3f8000001d0d7423 */ /* 0x001fc80000000106 */
[----:B------:R-:W-:-:S04]  /*06f0*/  FFMA R13, R6, R13, R6 ;  /* 0x0000000d060d7223 */ /* 0x000fc80000000006 */
[----:B------:R-:W-:-:S04]  /*0700*/  FFMA R30, R4, R13, RZ ;  /* 0x0000000d041e7223 */ /* 0x000fc800000000ff */
[----:B------:R-:W-:-:S04]  /*0710*/  FFMA R6, -R29, R30, R4 ;  /* 0x0000001e1d067223 */ /* 0x000fc80000000104 */
[----:B------:R-:W-:Y:S01]  /*0720*/  FFMA R30, R13, R6, R30 ;  /* 0x000000060d1e7223 */ /* 0x000fe2000000001e */
[----:B-1----:R-:W-:Y:S06]  /*0730*/  @!P0 BRA `(.L_x_13) ;  /* 0x00000000000c8947 */ /* 0x002fec0003800000 */
[----:B------:R-:W-:-:S07]  /*0740*/  MOV R6, 0x760 ;  /* 0x0000076000067802 */ /* 0x000fce0000000f00 */
[----:B------:R-:W-:Y:S05]  /*0750*/  CALL.REL.NOINC `($__internal_1_$__cuda_sm3x_div_rn_noftz_f32_slowpath) ;  /* 0x0000002000147944 */ /* 0x000fea0003c00000 */
[----:B------:R-:W-:-:S07]  /*0760*/  MOV R30, R4 ;  /* 0x00000004001e7202 */ /* 0x000fce0000000f00 */
.L_x_13:
[----:B------:R-:W-:Y:S05]  /*0770*/  BSYNC.RECONVERGENT B4 ;  /* 0x0000000000047941 */ /* 0x000fea0003800200 */
.L_x_12:
[----:B------:R-:W0:Y:S01]  /*0780*/  MUFU.RCP R4, R29 ;  /* 0x0000001d00047308 */ /* 0x000e220000001000 */
[----:B------:R-:W-:Y:S01]  /*0790*/  FADD R28, -R27, R28 ;  /* 0x0000001c1b1c7221 */ /* 0x000fe20000000100 */
[----:B------:R-:W-:Y:S06]  /*07a0*/  BSSY.RECONVERGENT B4, `(.L_x_14) ;  /* 0x000000b000047945 */ /* 0x000fec0003800200 */
[----:B------:R-:W1:Y:S01]  /*07b0*/  FCHK P0, R28, R29 ;  /* 0x0000001d1c007302 */ /* 0x000e620000000000 */
[----:B0-----:R-:W-:-:S04]  /*07c0*/  FFMA R13, -R29, R4, 1 ;  /* 0x3f8000001d0d7423 */ /* 0x001fc80000000104 */
[----:B------:R-:W-:-:S04]  /*07d0*/  FFMA R4, R4, R13, R4 ;  /* 0x0000000d04047223 */ /* 0x000fc80000000004 */
[----:B------:R-:W-:-:S04]  /*07e0*/  FFMA R6, R4, R28, RZ ;  /* 0x0000001c04067223 */ /* 0x000fc800000000ff */
[----:B------:R-:W-:-:S04]  /*07f0*/  FFMA R13, -R29, R6, R28 ;  /* 0x000000061d0d7223 */ /* 0x000fc8000000011c */
[----:B------:R-:W-:Y:S01]  /*0800*/  FFMA R4, R4, R13, R6 ;  /* 0x0000000d04047223 */ /* 0x000fe20000000006 */
[----:B-1----:R-:W-:Y:S06]  /*0810*/  @!P0 BRA `(.L_x_15) ;  /* 0x00000000000c8947 */ /* 0x002fec0003800000 */
[----:B------:R-:W-:Y:S02]  /*0820*/  MOV R4, R28 ;  /* 0x0000001c00047202 */ /* 0x000fe40000000f00 */
[----:B------:R-:W-:-:S07]  /*0830*/  MOV R6, 0x850 ;  /* 0x0000085000067802 */ /* 0x000fce0000000f00 */
[----:B------:R-:W-:Y:S05]  /*0840*/  CALL.REL.NOINC `($__internal_1_$__cuda_sm3x_div_rn_noftz_f32_slowpath) ;  /* 0x0000001c00d87944 */ /* 0x000fea0003c00000 */
.L_x_15:
[----:B------:R-:W-:Y:S05]  /*0850*/  BSYNC.RECONVERGENT B4 ;  /* 0x0000000000047941 */ /* 0x000fea0003800200 */
.L_x_14:
[----:B------:R-:W-:-:S04]  /*0860*/  FSETP.GEU.AND P0, PT, R30, 0.0010000000474974513054, PT ;  /* 0x3a83126f1e00780b */ /* 0x000fc80003f0e000 */
[----:B------:R-:W-:-:S04]  /*0870*/  FSEL R15, R4, R30, !P0 ;  /* 0x0000001e040f7208 */ /* 0x000fc80004000000 */
[----:B------:R-:W-:-:S13]  /*0880*/  FSETP.GEU.AND P0, PT, R15, 0.0010000000474974513054, PT ;  /* 0x3a83126f0f00780b */ /* 0x000fda0003f0e000 */
[----:B------:R-:W-:Y:S05]  /*0890*/  @P0 BREAK.RELIABLE B3 ;  /* 0x0000000000030942 */ /* 0x000fea0003800100 */
[----:B------:R-:W-:Y:S05]  /*08a0*/  @!P0 BRA `(.L_x_8) ;  /* 0x0000000000308947 */ /* 0x000fea0003800000 */
[----:B------:R-:W-:Y:S02]  /*08b0*/  HFMA2 R13, -RZ, RZ, 2, 0 ;  /* 0x40000000ff0d7431 */ /* 0x000fe400000001ff */
[-C--:B------:R-:W-:Y:S01]  /*08c0*/  FFMA R3, R3, R15.reuse, RZ ;  /* 0x0000000f03037223 */ /* 0x080fe200000000ff */
[-C--:B------:R-:W-:Y:S01]  /*08d0*/  FFMA R2, R2, R15.reuse, RZ ;  /* 0x0000000f02027223 */ /* 0x080fe200000000ff */
[----:B------:R-:W-:Y:S02]  /*08e0*/  FFMA R0, R0, R15, RZ ;  /* 0x0000000f00007223 */ /* 0x000fe400000000ff */
[----:B------:R-:W-:Y:S01]  /*08f0*/  FADD R3, R3, 1 ;  /* 0x3f80000003037421 */ /* 0x000fe20000000000 */
[-C--:B------:R-:W-:Y:S01]  /*0900*/  FFMA R2, R2, R13.reuse, 1 ;  /* 0x3f80000002027423 */ /* 0x080fe2000000000d */
[-C--:B------:R-:W-:Y:S02]  /*0910*/  FFMA R0, R0, R13.reuse, 1 ;  /* 0x3f80000000007423 */ /* 0x080fe4000000000d */
[----:B------:R-:W-:Y:S01]  /*0920*/  FFMA R3, R3, R13, 1 ;  /* 0x3f80000003037423 */ /* 0x000fe2000000000d */
[----:B------:R-:W-:Y:S01]  /*0930*/  FMUL R2, R2, 0.5 ;  /* 0x3f00000002027820 */ /* 0x000fe20000400000 */
[----:B------:R-:W-:-:S02]  /*0940*/  FMUL R13, R0, 0.5 ;  /* 0x3f000000000d7820 */ /* 0x000fc40000400000 */
[----:B------:R-:W-:Y:S01]  /*0950*/  FMUL R4, R3, 0.5 ;  /* 0x3f00000003047820 */ /* 0x000fe20000400000 */
[----:B------:R-:W-:Y:S06]  /*0960*/  BRA `(.L_x_16) ;  /* 0x00000000008c7947 */ /* 0x000fec0003800000 */
.L_x_8:
[----:B------:R-:W-:Y:S05]  /*0970*/  BSYNC.RELIABLE B3 ;  /* 0x0000000000037941 */ /* 0x000fea0003800100 */
.L_x_7:
[----:B------:R-:W-:Y:S01]  /*0980*/  IADD3 R2, PT, PT, R26, -0xd000000, RZ ;  /* 0xf30000001a027810 */ /* 0x000fe20007ffe0ff */
[----:B------:R0:W1:Y:S01]  /*0990*/  MUFU.RSQ R3, R26 ;  /* 0x0000001a00037308 */ /* 0x0000620000001400 */
[----:B------:R-:W-:Y:S02]  /*09a0*/  BSSY.RECONVERGENT B0, `(.L_x_17) ;  /* 0x000000b000007945 */ /* 0x000fe40003800200 */
[----:B------:R-:W-:-:S13]  /*09b0*/  ISETP.GT.U32.AND P0, PT, R2, 0x727fffff, PT ;  /* 0x727fffff0200780c */ /* 0x000fda0003f04070 */
[----:B0-----:R-:W-:Y:S05]  /*09c0*/  @!P0 BRA `(.L_x_18) ;  /* 0x0000000000108947 */ /* 0x001fea0003800000 */
[----:B------:R-:W-:Y:S02]  /*09d0*/  MOV R4, R26 ;  /* 0x0000001a00047202 */ /* 0x000fe40000000f00 */
[----:B------:R-:W-:-:S07]  /*09e0*/  MOV R6, 0xa00 ;  /* 0x00000a0000067802 */ /* 0x000fce0000000f00 */
[----:B-1----:R-:W-:Y:S05]  /*09f0*/  CALL.REL.NOINC `($__internal_0_$__cuda_sm20_sqrt_rn_f32_slowpath) ;  /* 0x0000001c00147944 */ /* 0x002fea0003c00000 */
[----:B------:R-:W-:Y:S05]  /*0a00*/  BRA `(.L_x_19) ;  /* 0x0000000000107947 */ /* 0x000fea0003800000 */
.L_x_18:
[----:B-1----:R-:W-:Y:S01]  /*0a10*/  FMUL.FTZ R13, R26, R3 ;  /* 0x000000031a0d7220 */ /* 0x002fe20000410000 */
[----:B------:R-:W-:-:S03]  /*0a20*/  FMUL.FTZ R2, R3, 0.5 ;  /* 0x3f00000003027820 */ /* 0x000fc60000410000 */
[----:B------:R-:W-:-:S04]  /*0a30*/  FFMA R26, -R13, R13, R26 ;  /* 0x0000000d0d1a7223 */ /* 0x000fc8000000011a */
[----:B------:R-:W-:-:S07]  /*0a40*/  FFMA R13, R26, R2, R13 ;  /* 0x000000021a0d7223 */ /* 0x000fce000000000d */
.L_x_19:
[----:B------:R-:W-:Y:S05]  /*0a50*/  BSYNC.RECONVERGENT B0 ;  /* 0x0000000000007941 */ /* 0x000fea0003800200 */
.L_x_17:
[----:B------:R-:W0:Y:S01]  /*0a60*/  MUFU.RCP R2, R13 ;  /* 0x0000000d00027308 */ /* 0x000e220000001000 */
[----:B------:R-:W-:Y:S07]  /*0a70*/  BSSY.RECONVERGENT B3, `(.L_x_20) ;  /* 0x000000c000037945 */ /* 0x000fee0003800200 */
[----:B------:R-:W1:Y:S01]  /*0a80*/  FCHK P0, R0, R13 ;  /* 0x0000000d00007302 */ /* 0x000e620000000000 */
[----:B0-----:R-:W-:-:S04]  /*0a90*/  FFMA R3, R2, -R13, 1 ;  /* 0x3f80000002037423 */ /* 0x001fc8000000080d */
[----:B------:R-:W-:-:S04]  /*0aa0*/  FFMA R3, R2, R3, R2 ;  /* 0x0000000302037223 */ /* 0x000fc80000000002 */
[----:B------:R-:W-:-:S04]  /*0ab0*/  FFMA R2, R0, R3, RZ ;  /* 0x0000000300027223 */ /* 0x000fc800000000ff */
[----:B------:R-:W-:-:S04]  /*0ac0*/  FFMA R4, R2, -R13, R0 ;  /* 0x8000000d02047223 */ /* 0x000fc80000000000 */
[----:B------:R-:W-:Y:S01]  /*0ad0*/  FFMA R4, R3, R4, R2 ;  /* 0x0000000403047223 */ /* 0x000fe20000000002 */
[----:B-1----:R-:W-:Y:S06]  /*0ae0*/  @!P0 BRA `(.L_x_21) ;  /* 0x0000000000108947 */ /* 0x002fec0003800000 */
[----:B------:R-:W-:Y:S02]  /*0af0*/  MOV R4, R0 ;  /* 0x0000000000047202 */ /* 0x000fe40000000f00 */
[----:B------:R-:W-:Y:S02]  /*0b00*/  MOV R29, R13 ;  /* 0x0000000d001d7202 */ /* 0x000fe40000000f00 */
[----:B------:R-:W-:-:S07]  /*0b10*/  MOV R6, 0xb30 ;  /* 0x00000b3000067802 */ /* 0x000fce0000000f00 */
[----:B------:R-:W-:Y:S05]  /*0b20*/  CALL.REL.NOINC `($__internal_1_$__cuda_sm3x_div_rn_noftz_f32_slowpath) ;  /* 0x0000001c00207944 */ /* 0x000fea0003c00000 */
.L_x_21:
[----:B------:R-:W-:Y:S05]  /*0b30*/  BSYNC.RECONVERGENT B3 ;  /* 0x0000000000037941 */ /* 0x000fea0003800200 */
.L_x_20:
[----:B------:R-:W-:-:S04]  /*0b40*/  FADD R4, R4, 1 ;  /* 0x3f80000004047421 */ /* 0x000fc80000000000 */
[----:B------:R-:W-:-:S04]  /*0b50*/  FMUL R4, R4, 0.5 ;  /* 0x3f00000004047820 */ /* 0x000fc80000400000 */
[----:B------:R-:W-:-:S04]  /*0b60*/  FADD R3, -R4, 1 ;  /* 0x3f80000004037421 */ /* 0x000fc80000000100 */
[C-C-:B------:R-:W-:Y:S01]  /*0b70*/  FFMA R2, R4.reuse, 0.5, R3.reuse ;  /* 0x3f00000004027823 */ /* 0x140fe20000000003 */
[C-C-:B------:R-:W-:Y:S01]  /*0b80*/  FFMA R13, R4.reuse, 0.69999998807907104492, R3.reuse ;  /* 0x3f333333040d7823 */ /* 0x140fe20000000003 */
[----:B------:R-:W-:-:S07]  /*0b90*/  FADD R4, R4, R3 ;  /* 0x0000000304047221 */ /* 0x000fce0000000000 */
.L_x_16:
[----:B------:R-:W-:Y:S05]  /*0ba0*/  BSYNC.RECONVERGENT B2 ;  /* 0x0000000000027941 */ /* 0x000fea0003800200 */
.L_x_6:
[----:B------:R-:W-:Y:S05]  /*0bb0*/  WARPSYNC.ALL ;  /* 0x0000000000007948 */ /* 0x000fea0003800000 */
[----:B------:R-:W2:Y:S01]  /*0bc0*/  LDG.E R18, desc[UR6][R18.64+0x4] ;  /* 0x0000040612127981 */ /* 0x000ea2000c1e1900 */
[----:B------:R-:W0:Y:S01]  /*0bd0*/  MUFU.RCP R0, R7 ;  /* 0x0000000700007308 */ /* 0x000e220000001000 */
[----:B------:R-:W-:Y:S01]  /*0be0*/  BSSY.RECONVERGENT B2, `(.L_x_22) ;  /* 0x0000011000027945 */ /* 0x000fe20003800200 */
[----:B------:R-:W-:Y:S01]  /*0bf0*/  FADD R23, R2, R23 ;  /* 0x0000001702177221 */ /* 0x000fe20000000000 */
[----:B------:R-:W-:Y:S01]  /*0c00*/  FADD R24, R13, R24 ;  /* 0x000000180d187221 */ /* 0x000fe20000000000 */
[----:B------:R-:W-:Y:S01]  /*0c10*/  FADD R25, R4, R25 ;  /* 0x0000001904197221 */ /* 0x000fe20000000000 */
        /* <DEDUP_REMOVED lines=9> */
[----:B------:R-:W-:Y:S02]  /*0cb0*/  MOV R29, R7 ;  /* 0x00000007001d7202 */ /* 0x000fe40000000f00 */
[----:B------:R-:W-:-:S07]  /*0cc0*/  MOV R6, 0xce0 ;  /* 0x00000ce000067802 */ /* 0x000fce0000000f00 */
[----:B------:R-:W-:Y:S05]  /*0cd0*/  CALL.REL.NOINC `($__internal_1_$__cuda_sm3x_div_rn_noftz_f32_slowpath) ;  /* 0x0000001800b47944 */ /* 0x000fea0003c00000 */
[----:B------:R-:W-:-:S07]  /*0ce0*/  MOV R0, R4 ;  /* 0x0000000400007202 */ /* 0x000fce0000000f00 */
.L_x_23:
[----:B------:R-:W-:Y:S05]  /*0cf0*/  BSYNC.RECONVERGENT B2 ;  /* 0x0000000000027941 */ /* 0x000fea0003800200 */
.L_x_22:
        /* <DEDUP_REMOVED lines=15> */
.L_x_25:
[----:B------:R-:W-:Y:S05]  /*0df0*/  BSYNC.RECONVERGENT B2 ;  /* 0x0000000000027941 */ /* 0x000fea0003800200 */
.L_x_24:
[----:B------:R-:W-:Y:S02]  /*0e00*/  HFMA2 R3, -RZ, RZ, 2.25, 0 ;  /* 0x40800000ff037431 */ /* 0x000fe400000001ff */
[----:B------:R-:W-:Y:S01]  /*0e10*/  FFMA R13, RZ, R0, -1 ;  /* 0xbf800000ff0d7423 */ /* 0x000fe20000000000 */
[----:B------:R-:W-:Y:S04]  /*0e20*/  BSSY.RECONVERGENT B2, `(.L_x_26) ;  /* 0x0000074000027945 */ /* 0x000fe80003800200 */
[----:B------:R-:W-:Y:S01]  /*0e30*/  BSSY.RELIABLE B3, `(.L_x_27) ;  /* 0x0000050000037945 */ /* 0x000fe20003800100 */
[----:B------:R-:W-:Y:S01]  /*0e40*/  FFMA R3, R0, R3, -2 ;  /* 0xc000000000037423 */ /* 0x000fe20000000003 */
[----:B------:R-:W-:-:S03]  /*0e50*/  FFMA R0, R4, 2, R13 ;  /* 0x4000000004007823 */ /* 0x000fc6000000000d */
[----:B------:R-:W-:Y:S01]  /*0e60*/  FFMA R2, RZ, R4, R3 ;  /* 0x00000004ff027223 */ /* 0x000fe20000000003 */
[----:B------:R-:W-:Y:S01]  /*0e70*/  FMUL R15, R0, R0 ;  /* 0x00000000000f7220 */ /* 0x000fe20000400000 */
        /* <DEDUP_REMOVED lines=22> */
.L_x_30:
[----:B-1----:R-:W-:Y:S01]  /*0fe0*/  FMUL.FTZ R26, R13, R4 ;  /* 0x000000040d1a7220 */ /* 0x002fe20000410000 */
[----:B------:R-:W-:-:S03]  /*0ff0*/  FMUL.FTZ R4, R4, 0.5 ;  /* 0x3f00000004047820 */ /* 0x000fc60000410000 */
[----:B------:R-:W-:-:S04]  /*1000*/  FFMA R13, -R26, R26, R13 ;  /* 0x0000001a1a0d7223 */ /* 0x000fc8000000010d */
[----:B------:R-:W-:-:S07]  /*1010*/  FFMA R26, R13, R4, R26 ;  /* 0x000000040d1a7223 */ /* 0x000fce000000001a */
.L_x_31:
[----:B------:R-:W-:Y:S05]  /*1020*/  BSYNC.RECONVERGENT B0 ;  /* 0x0000000000007941 */ /* 0x000fea0003800200 */
.L_x_29:
        /* <DEDUP_REMOVED lines=14> */
[----:B------:R-:W-:-:S07]  /*1110*/  MOV R19, R4 ;  /* 0x0000000400137202 */ /* 0x000fce0000000f00 */
.L_x_33:
[----:B------:R-:W-:Y:S05]  /*1120*/  BSYNC.RECONVERGENT B4 ;  /* 0x0000000000047941 */ /* 0x000fea0003800200 */
.L_x_32:
        /* <DEDUP_REMOVED lines=11> */
[----:B------:R-:W-:Y:S02]  /*11e0*/  MOV R29, R18 ;  /* 0x00000012001d7202 */ /* 0x000fe40000000f00 */
[----:B------:R-:W-:-:S07]  /*11f0*/  MOV R6, 0x1210 ;  /* 0x0000121000067802 */ /* 0x000fce0000000f00 */
[----:B------:R-:W-:Y:S05]  /*1200*/  CALL.REL.NOINC `($__internal_1_$__cuda_sm3x_div_rn_noftz_f32_slowpath) ;  /* 0x0000001400687944 */ /* 0x000fea0003c00000 */
.L_x_35:
[----:B------:R-:W-:Y:S05]  /*1210*/  BSYNC.RECONVERGENT B4 ;  /* 0x0000000000047941 */ /* 0x000fea0003800200 */
.L_x_34:
        /* <DEDUP_REMOVED lines=17> */
.L_x_28:
[----:B------:R-:W-:Y:S05]  /*1330*/  BSYNC.RELIABLE B3 ;  /* 0x0000000000037941 */ /* 0x000fea0003800100 */
.L_x_27:
        /* <DEDUP_REMOVED lines=9> */
.L_x_38:
[----:B-1----:R-:W-:Y:S01]  /*13d0*/  FMUL.FTZ R13, R16, R3 ;  /* 0x00000003100d7220 */ /* 0x002fe20000410000 */
[----:B------:R-:W-:-:S03]  /*13e0*/  FMUL.FTZ R2, R3, 0.5 ;  /* 0x3f00000003027820 */ /* 0x000fc60000410000 */
[----:B------:R-:W-:-:S04]  /*13f0*/  FFMA R16, -R13, R13, R16 ;  /* 0x0000000d0d107223 */ /* 0x000fc80000000110 */
[----:B------:R-:W-:-:S07]  /*1400*/  FFMA R13, R16, R2, R13 ;  /* 0x00000002100d7223 */ /* 0x000fce000000000d */
.L_x_39:
[----:B------:R-:W-:Y:S05]  /*1410*/  BSYNC.RECONVERGENT B0 ;  /* 0x0000000000007941 */ /* 0x000fea0003800200 */
.L_x_37:
        /* <DEDUP_REMOVED lines=13> */
.L_x_41:
[----:B------:R-:W-:Y:S05]  /*14f0*/  BSYNC.RECONVERGENT B3 ;  /* 0x0000000000037941 */ /* 0x000fea0003800200 */
.L_x_40:
[----:B------:R-:W-:-:S04]  /*1500*/  FADD R4, R4, 1 ;  /* 0x3f80000004047421 */ /* 0x000fc80000000000 */
[----:B------:R-:W-:-:S04]  /*1510*/  FMUL R4, R4, 0.5 ;  /* 0x3f00000004047820 */ /* 0x000fc80000400000 */
[----:B------:R-:W-:-:S04]  /*1520*/  FADD R3, -R4, 1 ;  /* 0x3f80000004037421 */ /* 0x000fc80000000100 */
[C-C-:B------:R-:W-:Y:S01]  /*1530*/  FFMA R2, R4.reuse, 0.5, R3.reuse ;  /* 0x3f00000004027823 */ /* 0x140fe20000000003 */
[C-C-:B------:R-:W-:Y:S01]  /*1540*/  FFMA R13, R4.reuse, 0.69999998807907104492, R3.reuse ;  /* 0x3f333333040d7823 */ /* 0x140fe20000000003 */
[----:B------:R-:W-:-:S07]  /*1550*/  FADD R0, R4, R3 ;  /* 0x0000000304007221 */ /* 0x000fce0000000000 */
.L_x_36:
[----:B------:R-:W-:Y:S05]  /*1560*/  BSYNC.RECONVERGENT B2 ;  /* 0x0000000000027941 */ /* 0x000fea0003800200 */
.L_x_26:
[----:B------:R-:W-:Y:S05]  /*1570*/  WARPSYNC.ALL ;  /* 0x0000000000007948 */ /* 0x000fea0003800000 */
[----:B------:R-:W-:Y:S01]  /*1580*/  UIADD3 UR5, UPT, UPT, UR5, 0x2, URZ ;  /* 0x0000000205057890 */ /* 0x000fe2000fffe0ff */
[----:B------:R-:W-:Y:S01]  /*1590*/  FADD R23, R23, R2 ;  /* 0x0000000217177221 */ /* 0x000fe20000000000 */
[----:B------:R-:W-:Y:S01]  /*15a0*/  FADD R24, R24, R13 ;  /* 0x0000000d18187221 */ /* 0x000fe20000000000 */
[----:B------:R-:W-:Y:S01]  /*15b0*/  FADD R25, R25, R0 ;  /* 0x0000000019197221 */ /* 0x000fe20000000000 */
[----:B------:R-:W-:Y:S01]  /*15c0*/  UISETP.NE.AND UP0, UPT, UR5, URZ, UPT ;  /* 0x000000ff0500728c */ /* 0x000fe2000bf05270 */
[----:B------:R-:W-:-:S08]  /*15d0*/  IADD3 R12, PT, PT, R12, 0x2, RZ ;  /* 0x000000020c0c7810 */ /* 0x000fd00007ffe0ff */
[----:B------:R-:W-:Y:S05]  /*15e0*/  BRA.U UP0, `(.L_x_42) ;  /* 0xffffffed000c7547 */ /* 0x000fea000b83ffff */
.L_x_1:
[----:B------:R-:W0:Y:S02]  /*15f0*/  LDCU UR5, c[0x0][0x3a0] ;  /* 0x00007400ff0577ac */ /* 0x000e240008000800 */
[----:B0-----:R-:W-:-:S04]  /*1600*/  ULOP3.LUT UR5, UR5, 0x1, URZ, 0xc0, !UPT ;  /* 0x0000000105057892 */ /* 0x001fc8000f8ec0ff */
[----:B------:R-:W-:-:S09]  /*1610*/  UISETP.NE.U32.AND UP0, UPT, UR5, 0x1, UPT ;  /* 0x000000010500788c */ /* 0x000fd2000bf05070 */
[----:B------:R-:W-:Y:S05]  /*1620*/  BRA.U UP0, `(.L_x_0) ;  /* 0x0000000900787547 */ /* 0x000fea000b800000 */
[----:B------:R-:W0:Y:S01]  /*1630*/  LDC.64 R2, c[0x0][0x388] ;  /* 0x0000e200ff027b82 */ /* 0x000e220000000a00 */
[----:B------:R-:W-:-:S05]  /*1640*/  IADD3 R11, PT, PT, R11, UR4, RZ ;  /* 0x000000040b0b7c10 */ /* 0x000fca000fffe0ff */
[----:B0-----:R-:W-:-:S06]  /*1650*/  IMAD.WIDE R2, R11, 0x4, R2 ;  /* 0x000000040b027825 */ /* 0x001fcc00078e0202 */
        /* <DEDUP_REMOVED lines=16> */
.L_x_44:
[----:B------:R-:W-:Y:S05]  /*1760*/  BSYNC.RECONVERGENT B2 ;  /* 0x0000000000027941 */ /* 0x000fea0003800200 */
.L_x_43:
[----:B------:R-:W0:Y:S02]  /*1770*/  LDC.64 R6, c[0x0][0x390] ;  /* 0x0000e400ff067b82 */ /* 0x000e240000000a00 */
        /* <DEDUP_REMOVED lines=16> */
.L_x_46:
[----:B------:R-:W-:Y:S05]  /*1880*/  BSYNC.RECONVERGENT B2 ;  /* 0x0000000000027941 */ /* 0x000fea0003800200 */
.L_x_45:
[----:B------:R-:W-:Y:S02]  /*1890*/  HFMA2 R3, -RZ, RZ, 2.25, 0 ;  /* 0x40800000ff037431 */ /* 0x000fe400000001ff */
[----:B------:R-:W-:Y:S01]  /*18a0*/  FFMA R9, RZ, R0, -1 ;  /* 0xbf800000ff097423 */ /* 0x000fe20000000000 */
[----:B------:R-:W-:Y:S04]  /*18b0*/  BSSY.RECONVERGENT B2, `(.L_x_47) ;  /* 0x0000071000027945 */ /* 0x000fe80003800200 */
[----:B------:R-:W-:Y:S01]  /*18c0*/  BSSY.RELIABLE B3, `(.L_x_48) ;  /* 0x000004d000037945 */ /* 0x000fe20003800100 */
[----:B------:R-:W-:-:S04]  /*18d0*/  FFMA R7, R4, 2, R9 ;  /* 0x4000000004077823 */ /* 0x000fc80000000009 */
[----:B------:R-:W-:Y:S01]  /*18e0*/  FMUL R11, R7, R7 ;  /* 0x00000007070b7220 */ /* 0x000fe20000400000 */
[----:B------:R-:W-:-:S04]  /*18f0*/  FFMA R3, R0, R3, -2 ;  /* 0xc000000000037423 */ /* 0x000fc80000000003 */
[-C--:B------:R-:W-:Y:S01]  /*1900*/  FFMA R8, RZ, R4.reuse, R3 ;  /* 0x00000004ff087223 */ /* 0x080fe20000000003 */
        /* <DEDUP_REMOVED lines=17> */
[----:B------:R-:W-:-:S07]  /*1a20*/  MOV R6, 0x1a40 ;  /* 0x00001a4000067802 */ /* 0x000fce0000000f00 */
[----:B-1----:R-:W-:Y:S05]  /*1a30*/  CALL.REL.NOINC `($__internal_0_$__cuda_sm20_sqrt_rn_f32_slowpath) ;  /* 0x0000000c00047944 */ /* 0x002fea0003c00000 */
[----:B------:R-:W-:Y:S01]  /*1a40*/  MOV R11, R13 ;  /* 0x0000000d000b7202 */ /* 0x000fe20000000f00 */
[----:B------:R-:W-:Y:S06]  /*1a50*/  BRA `(.L_x_52) ;  /* 0x0000000000107947 */ /* 0x000fec0003800000 */
.L_x_51:
[----:B-1----:R-:W-:Y:S01]  /*1a60*/  FMUL.FTZ R11, R4, R9 ;  /* 0x00000009040b7220 */ /* 0x002fe20000410000 */
[----:B------:R-:W-:-:S03]  /*1a70*/  FMUL.FTZ R6, R9, 0.5 ;  /* 0x3f00000009067820 */ /* 0x000fc60000410000 */
[----:B------:R-:W-:-:S04]  /*1a80*/  FFMA R4, -R11, R11, R4 ;  /* 0x0000000b0b047223 */ /* 0x000fc80000000104 */
[----:B------:R-:W-:-:S07]  /*1a90*/  FFMA R11, R4, R6, R11 ;  /* 0x00000006040b7223 */ /* 0x000fce000000000b */
.L_x_52:
[----:B------:R-:W-:Y:S05]  /*1aa0*/  BSYNC.RECONVERGENT B0 ;  /* 0x0000000000007941 */ /* 0x000fea0003800200 */
.L_x_50:
        /* <DEDUP_REMOVED lines=14> */
.L_x_54:
[----:B------:R-:W-:Y:S05]  /*1b90*/  BSYNC.RECONVERGENT B4 ;  /* 0x0000000000047941 */ /* 0x000fea0003800200 */
.L_x_53:
        /* <DEDUP_REMOVED lines=13> */
.L_x_56:
[----:B------:R-:W-:Y:S05]  /*1c70*/  BSYNC.RECONVERGENT B4 ;  /* 0x0000000000047941 */ /* 0x000fea0003800200 */
.L_x_55:
        /* <DEDUP_REMOVED lines=17> */
.L_x_49:
[----:B------:R-:W-:Y:S05]  /*1d90*/  BSYNC.RELIABLE B3 ;  /* 0x0000000000037941 */ /* 0x000fea0003800100 */
.L_x_48:
        /* <DEDUP_REMOVED lines=9> */
.L_x_59:
[----:B-1----:R-:W-:Y:S01]  /*1e30*/  FMUL.FTZ R13, R2, R3 ;  /* 0x00000003020d7220 */ /* 0x002fe20000410000 */
[----:B------:R-:W-:-:S03]  /*1e40*/  FMUL.FTZ R0, R3, 0.5 ;  /* 0x3f00000003007820 */ /* 0x000fc60000410000 */
[----:B------:R-:W-:-:S04]  /*1e50*/  FFMA R2, -R13, R13, R2 ;  /* 0x0000000d0d027223 */ /* 0x000fc80000000102 */
[----:B------:R-:W-:-:S07]  /*1e60*/  FFMA R13, R2, R0, R13 ;  /* 0x00000000020d7223 */ /* 0x000fce000000000d */
.L_x_60:
[----:B------:R-:W-:Y:S05]  /*1e70*/  BSYNC.RECONVERGENT B0 ;  /* 0x0000000000007941 */ /* 0x000fea0003800200 */
.L_x_58:
        /* <DEDUP_REMOVED lines=13> */
.L_x_62:
[----:B------:R-:W-:Y:S05]  /*1f50*/  BSYNC.RECONVERGENT B3 ;  /* 0x0000000000037941 */ /* 0x000fea0003800200 */
.L_x_61:
[----:B------:R-:W-:-:S04]  /*1f60*/  FADD R4, R4, 1 ;  /* 0x3f80000004047421 */ /* 0x000fc80000000000 */
[----:B------:R-:W-:-:S04]  /*1f70*/  FMUL R4, R4, 0.5 ;  /* 0x3f00000004047820 */ /* 0x000fc80000400000 */
[----:B------:R-:W-:-:S04]  /*1f80*/  FADD R3, -R4, 1 ;  /* 0x3f80000004037421 */ /* 0x000fc80000000100 */
[C-C-:B------:R-:W-:Y:S01]  /*1f90*/  FFMA R8, R4.reuse, 0.5, R3.reuse ;  /* 0x3f00000004087823 */ /* 0x140fe20000000003 */
[C-C-:B------:R-:W-:Y:S01]  /*1fa0*/  FFMA R7, R4.reuse, 0.69999998807907104492, R3.reuse ;  /* 0x3f33333304077823 */ /* 0x140fe20000000003 */
[----:B------:R-:W-:-:S07]  /*1fb0*/  FADD R0, R4, R3 ;  /* 0x0000000304007221 */ /* 0x000fce0000000000 */
.L_x_57:
[----:B------:R-:W-:Y:S05]  /*1fc0*/  BSYNC.RECONVERGENT B2 ;  /* 0x0000000000027941 */ /* 0x000fea0003800200 */
.L_x_47:
[----:B------:R-:W-:Y:S05]  /*1fd0*/  WARPSYNC.ALL ;  /* 0x0000000000007948 */ /* 0x000fea0003800000 */
[----:B------:R-:W-:Y:S01]  /*1fe0*/  FADD R23, R23, R8 ;  /* 0x0000000817177221 */ /* 0x000fe20000000000 */
[----:B------:R-:W-:Y:S01]  /*1ff0*/  FADD R24, R24, R7 ;  /* 0x0000000718187221 */ /* 0x000fe20000000000 */
[----:B------:R-:W-:-:S07]  /*2000*/  FADD R25, R25, R0 ;  /* 0x0000000019197221 */ /* 0x000fce0000000000 */
.L_x_0:
[----:B------:R-:W0:Y:S01]  /*2010*/  LDCU UR4, c[0x0][0x3a0] ;  /* 0x00007400ff0477ac */ /* 0x000e220008000800 */
[----:B------:R-:W-:Y:S01]  /*2020*/  BSSY.RECONVERGENT B2, `(.L_x_63) ;  /* 0x000000e000027945 */ /* 0x000fe20003800200 */
[----:B0-----:R-:W-:-:S04]  /*2030*/  I2FP.F32.S32 R29, UR4 ;  /* 0x00000004001d7c45 */ /* 0x001fc80008201400 */
        /* <DEDUP_REMOVED lines=12> */
.L_x_64:
[----:B------:R-:W-:Y:S05]  /*2100*/  BSYNC.RECONVERGENT B2 ;  /* 0x0000000000027941 */ /* 0x000fea0003800200 */
.L_x_63:
[----:B------:R-:W0:Y:S01]  /*2110*/  MUFU.RCP R2, R29 ;  /* 0x0000001d00027308 */ /* 0x000e220000001000 */
[----:B------:R-:W-:Y:S07]  /*2120*/  BSSY.RECONVERGENT B2, `(.L_x_65) ;  /* 0x000000c000027945 */ /* 0x000fee0003800200 */
        /* <DEDUP_REMOVED lines=11> */
.L_x_66:
[----:B------:R-:W-:Y:S05]  /*21e0*/  BSYNC.RECONVERGENT B2 ;  /* 0x0000000000027941 */ /* 0x000fea0003800200 */
.L_x_65:
        /* <DEDUP_REMOVED lines=13> */
.L_x_68:
[----:B------:R-:W-:Y:S05]  /*22c0*/  BSYNC.RECONVERGENT B2 ;  /* 0x0000000000027941 */ /* 0x000fea0003800200 */
.L_x_67:
        /* <DEDUP_REMOVED lines=8> */
[----:B------:R-:W-:Y:S01]  /*2350*/  MOV R0, R13 ;  /* 0x0000000d00007202 */ /* 0x000fe20000000f00 */
[----:B------:R-:W-:Y:S06]  /*2360*/  BRA `(.L_x_71) ;  /* 0x0000000000107947 */ /* 0x000fec0003800000 */
.L_x_70:
[C---:B-1----:R-:W-:Y:S01]  /*2370*/  FMUL.FTZ R7, R9.reuse, R0 ;  /* 0x0000000009077220 */ /* 0x042fe20000410000 */
[----:B------:R-:W-:-:S03]  /*2380*/  FMUL.FTZ R4, R9, 0.5 ;  /* 0x3f00000009047820 */ /* 0x000fc60000410000 */
[----:B------:R-:W-:-:S04]  /*2390*/  FFMA R0, -R7, R7, R0 ;  /* 0x0000000707007223 */ /* 0x000fc80000000100 */
[----:B------:R-:W-:-:S07]  /*23a0*/  FFMA R0, R0, R4, R7 ;  /* 0x0000000400007223 */ /* 0x000fce0000000007 */
.L_x_71:
[----:B------:R-:W-:Y:S05]  /*23b0*/  BSYNC.RECONVERGENT B0 ;  /* 0x0000000000007941 */ /* 0x000fea0003800200 */
.L_x_69:
        /* <DEDUP_REMOVED lines=10> */
.L_x_73:
[C---:B-1----:R-:W-:Y:S01]  /*2460*/  FMUL.FTZ R7, R9.reuse, R2 ;  /* 0x0000000209077220 */ /* 0x042fe20000410000 */
[----:B------:R-:W-:-:S03]  /*2470*/  FMUL.FTZ R4, R9, 0.5 ;  /* 0x3f00000009047820 */ /* 0x000fc60000410000 */
[----:B------:R-:W-:-:S04]  /*2480*/  FFMA R2, -R7, R7, R2 ;  /* 0x0000000707027223 */ /* 0x000fc80000000102 */
[----:B------:R-:W-:-:S07]  /*2490*/  FFMA R7, R2, R4, R7 ;  /* 0x0000000402077223 */ /* 0x000fce0000000007 */
.L_x_74:
[----:B------:R-:W-:Y:S05]  /*24a0*/  BSYNC.RECONVERGENT B0 ;  /* 0x0000000000007941 */ /* 0x000fea0003800200 */
.L_x_72:
        /* <DEDUP_REMOVED lines=8> */
[----:B------:R-:W-:Y:S05]  /*2530*/  BRA `(.L_x_77) ;  /* 0x0000000000107947 */ /* 0x000fea0003800000 */
.L_x_76:
[C---:B-1----:R-:W-:Y:S01]  /*2540*/  FMUL.FTZ R2, R4.reuse, R3 ;  /* 0x0000000304027220 */ /* 0x042fe20000410000 */
[----:B------:R-:W-:-:S03]  /*2550*/  FMUL.FTZ R13, R4, 0.5 ;  /* 0x3f000000040d7820 */ /* 0x000fc60000410000 */
[----:B------:R-:W-:-:S04]  /*2560*/  FFMA R3, -R2, R2, R3 ;  /* 0x0000000202037223 */ /* 0x000fc80000000103 */
[----:B------:R-:W-:-:S07]  /*2570*/  FFMA R13, R3, R13, R2 ;  /* 0x0000000d030d7223 */ /* 0x000fce0000000002 */
.L_x_77:
[----:B------:R-:W-:Y:S05]  /*2580*/  BSYNC.RECONVERGENT B0 ;  /* 0x0000000000007941 */ /* 0x000fea0003800200 */
.L_x_75:
[----:B------:R-:W0:Y:S01]  /*2590*/  LDC.64 R2, c[0x0][0x380] ;  /* 0x0000e000ff027b82 */ /* 0x000e220000000a00 */
[----:B------:R-:W-:Y:S02]  /*25a0*/  FMNMX R0, RZ, R0, !PT ;  /* 0x00000000ff007209 */ /* 0x000fe40007800000 */
[----:B------:R-:W-:Y:S02]  /*25b0*/  FMNMX R7, RZ, R7, !PT ;  /* 0x00000007ff077209 */ /* 0x000fe40007800000 */
[----:B------:R-:W-:Y:S02]  /*25c0*/  FMNMX R13, RZ, R13, !PT ;  /* 0x0000000dff0d7209 */ /* 0x000fe40007800000 */
[----:B------:R-:W-:Y:S02]  /*25d0*/  FMNMX R7, R7, 0.99900001287460327148, PT ;  /* 0x3f7fbe7707077809 */ /* 0x000fe40003800000 */
[----:B------:R-:W-:Y:S01]  /*25e0*/  FMNMX R13, R13, 0.99900001287460327148, PT ;  /* 0x3f7fbe770d0d7809 */ /* 0x000fe20003800000 */
[----:B0-----:R-:W-:Y:S01]  /*25f0*/  IMAD.WIDE R2, R5, 0xc, R2 ;  /* 0x0000000c05027825 */ /* 0x001fe200078e0202 */
[----:B------:R-:W-:-:S04]  /*2600*/  FMNMX R5, R0, 0.99900001287460327148, PT ;  /* 0x3f7fbe7700057809 */ /* 0x000fc80003800000 */
[----:B------:R-:W-:Y:S04]  /*2610*/  STG.E desc[UR6][R2.64+0x4], R7 ;  /* 0x0000040702007986 */ /* 0x000fe8000c101906 */
[----:B------:R-:W-:Y:S04]  /*2620*/  STG.E desc[UR6][R2.64], R5 ;  /* 0x0000000502007986 */ /* 0x000fe8000c101906 */
[----:B------:R-:W-:Y:S01]  /*2630*/  STG.E desc[UR6][R2.64+0x8], R13 ;  /* 0x0000080d02007986 */ /* 0x000fe2000c101906 */
[----:B------:R-:W-:Y:S05]  /*2640*/  EXIT ;  /* 0x000000000000794d */ /* 0x000fea0003800000 */
        .weak           $__internal_0_$__cuda_sm20_sqrt_rn_f32_slowpath
        .type           $__internal_0_$__cuda_sm20_sqrt_rn_f32_slowpath,@function
        .size           $__internal_0_$__cuda_sm20_sqrt_rn_f32_slowpath,($__internal_1_$__cuda_sm3x_div_rn_noftz_f32_slowpath - $__internal_0_$__cuda_sm20_sqrt_rn_f32_slowpath)
$__internal_0_$__cuda_sm20_sqrt_rn_f32_slowpath:
[----:B------:R-:W-:-:S13]  /*2650*/  LOP3.LUT P0, RZ, R4, 0x7fffffff, RZ, 0xc0, !PT ;  /* 0x7fffffff04ff7812 */ /* 0x000fda000780c0ff */
[----:B------:R-:W-:Y:S01]  /*2660*/  @!P0 MOV R13, R4 ;  /* 0x00000004000d8202 */ /* 0x000fe20000000f00 */
[----:B------:R-:W-:Y:S06]  /*2670*/  @!P0 BRA `(.L_x_78) ;  /* 0x0000000000408947 */ /* 0x000fec0003800000 */
[----:B------:R-:W-:-:S13]  /*2680*/  FSETP.GEU.FTZ.AND P0, PT, R4, RZ, PT ;  /* 0x000000ff0400720b */ /* 0x000fda0003f1e000 */
[----:B------:R-:W-:Y:S01]  /*2690*/  @!P0 MOV R13, 0x7fffffff ;  /* 0x7fffffff000d8802 */ /* 0x000fe20000000f00 */
[----:B------:R-:W-:Y:S06]  /*26a0*/  @!P0 BRA `(.L_x_78) ;  /* 0x0000000000348947 */ /* 0x000fec0003800000 */
[----:B------:R-:W-:-:S13]  /*26b0*/  FSETP.GTU.FTZ.AND P0, PT, |R4|, +INF , PT ;  /* 0x7f8000000400780b */ /* 0x000fda0003f1c200 */
[----:B------:R-:W-:Y:S01]  /*26c0*/  @P0 FADD.FTZ R13, R4, 1 ;  /* 0x3f800000040d0421 */ /* 0x000fe20000010000 */
[----:B------:R-:W-:Y:S06]  /*26d0*/  @P0 BRA `(.L_x_78) ;  /* 0x0000000000280947 */ /* 0x000fec0003800000 */
[----:B------:R-:W-:-:S13]  /*26e0*/  FSETP.NEU.FTZ.AND P0, PT, |R4|, +INF , PT ;  /* 0x7f8000000400780b */ /* 0x000fda0003f1d200 */
[----:B------:R-:W-:-:S04]  /*26f0*/  @P0 FFMA R20, R4, 1.84467440737095516160e+19, RZ ;  /* 0x5f80000004140823 */ /* 0x000fc800000000ff */
[----:B------:R-:W0:Y:S02]  /*2700*/  @P0 MUFU.RSQ R21, R20 ;  /* 0x0000001400150308 */ /* 0x000e240000001400 */
[----:B0-----:R-:W-:Y:S01]  /*2710*/  @P0 FMUL.FTZ R15, R20, R21 ;  /* 0x00000015140f0220 */ /* 0x001fe20000410000 */
[----:B------:R-:W-:-:S03]  /*2720*/  @P0 FMUL.FTZ R14, R21, 0.5 ;  /* 0x3f000000150e0820 */ /* 0x000fc60000410000 */
[----:B------:R-:W-:-:S04]  /*2730*/  @P0 FADD.FTZ R13, -R15, -RZ ;  /* 0x800000ff0f0d0221 */ /* 0x000fc80000010100 */
[----:B------:R-:W-:Y:S01]  /*2740*/  @P0 FFMA R22, R15, R13, R20 ;  /* 0x0000000d0f160223 */ /* 0x000fe20000000014 */
[----:B------:R-:W-:-:S03]  /*2750*/  @!P0 MOV R13, R4 ;  /* 0x00000004000d8202 */ /* 0x000fc60000000f00 */
[----:B------:R-:W-:-:S04]  /*2760*/  @P0 FFMA R14, R22, R14, R15 ;  /* 0x0000000e160e0223 */ /* 0x000fc8000000000f */
[----:B------:R-:W-:-:S07]  /*2770*/  @P0 FMUL.FTZ R13, R14, 2.3283064365386962891e-10 ;  /* 0x2f8000000e0d0820 */ /* 0x000fce0000410000 */
.L_x_78:
[----:B------:R-:W-:Y:S01]  /*2780*/  HFMA2 R15, -RZ, RZ, 0, 0 ;  /* 0x00000000ff0f7431 */ /* 0x000fe200000001ff */
[----:B------:R-:W-:-:S04]  /*2790*/  MOV R14, R6 ;  /* 0x00000006000e7202 */ /* 0x000fc80000000f00 */
[----:B------:R-:W-:Y:S05]  /*27a0*/  RET.REL.NODEC R14 `(_Z6renderP4Vec3PKfS2_iii) ;  /* 0xffffffd80e147950 */ /* 0x000fea0003c3ffff */
        .weak           $__internal_1_$__cuda_sm3x_div_rn_noftz_f32_slowpath
        .type           $__internal_1_$__cuda_sm3x_div_rn_noftz_f32_slowpath,@function
        .size           $__internal_1_$__cuda_sm3x_div_rn_noftz_f32_slowpath,(.L_x_92 - $__internal_1_$__cuda_sm3x_div_rn_noftz_f32_slowpath)
$__internal_1_$__cuda_sm3x_div_rn_noftz_f32_slowpath:
[----:B------:R-:W-:Y:S01]  /*27b0*/  SHF.R.U32.HI R13, RZ, 0x17, R29 ;  /* 0x00000017ff0d7819 */ /* 0x000fe2000001161d */
[----:B------:R-:W-:Y:S01]  /*27c0*/  BSSY.RECONVERGENT B0, `(.L_x_79) ;  /* 0x0000063000007945 */ /* 0x000fe20003800200 */
[----:B------:R-:W-:Y:S02]  /*27d0*/  SHF.R.U32.HI R15, RZ, 0x17, R4 ;  /* 0x00000017ff0f7819 */ /* 0x000fe40000011604 */
[----:B------:R-:W-:Y:S02]  /*27e0*/  LOP3.LUT R13, R13, 0xff, RZ, 0xc0, !PT ;  /* 0x000000ff0d0d7812 */ /* 0x000fe400078ec0ff */
[----:B------:R-:W-:Y:S02]  /*27f0*/  LOP3.LUT R15, R15, 0xff, RZ, 0xc0, !PT ;  /* 0x000000ff0f0f7812 */ /* 0x000fe400078ec0ff */
[----:B------:R-:W-:Y:S02]  /*2800*/  IADD3 R20, PT, PT, R13, -0x1, RZ ;  /* 0xffffffff0d147810 */ /* 0x000fe40007ffe0ff */
[----:B------:R-:W-:-:S02]  /*2810*/  IADD3 R21, PT, PT, R15, -0x1, RZ ;  /* 0xffffffff0f157810 */ /* 0x000fc40007ffe0ff */
[----:B------:R-:W-:Y:S02]  /*2820*/  ISETP.GT.U32.AND P0, PT, R20, 0xfd, PT ;  /* 0x000000fd1400780c */ /* 0x000fe40003f04070 */
[----:B------:R-:W-:Y:S02]  /*2830*/  MOV R22, R29 ;  /* 0x0000001d00167202 */ /* 0x000fe40000000f00 */
[----:B------:R-:W-:-:S13]  /*2840*/  ISETP.GT.U32.OR P0, PT, R21, 0xfd, P0 ;  /* 0x000000fd1500780c */ /* 0x000fda0000704470 */
[----:B------:R-:W-:Y:S01]  /*2850*/  @!P0 MOV R14, RZ ;  /* 0x000000ff000e8202 */ /* 0x000fe20000000f00 */
[----:B------:R-:W-:Y:S06]  /*2860*/  @!P0 BRA `(.L_x_80) ;  /* 0x00000000005c8947 */ /* 0x000fec0003800000 */
[----:B------:R-:W-:Y:S02]  /*2870*/  FSETP.GTU.FTZ.AND P0, PT, |R4|, +INF , PT ;  /* 0x7f8000000400780b */ /* 0x000fe40003f1c200 */
[----:B------:R-:W-:-:S04]  /*2880*/  FSETP.GTU.FTZ.AND P1, PT, |R29|, +INF , PT ;  /* 0x7f8000001d00780b */ /* 0x000fc80003f3c200 */
[----:B------:R-:W-:-:S13]  /*2890*/  PLOP3.LUT P0, PT, P0, P1, PT, 0xf8, 0x8f ;  /* 0x00000000008f781c */ /* 0x000fda0000703f70 */
[----:B------:R-:W-:Y:S05]  /*28a0*/  @P0 BRA `(.L_x_81) ;  /* 0x00000004004c0947 */ /* 0x000fea0003800000 */
[----:B------:R-:W-:-:S13]  /*28b0*/  LOP3.LUT P0, RZ, R22, 0x7fffffff, R4, 0xc8, !PT ;  /* 0x7fffffff16ff7812 */ /* 0x000fda000780c804 */
[----:B------:R-:W-:Y:S05]  /*28c0*/  @!P0 BRA `(.L_x_82) ;  /* 0x00000004003c8947 */ /* 0x000fea0003800000 */
[C---:B------:R-:W-:Y:S02]  /*28d0*/  FSETP.NEU.FTZ.AND P2, PT, |R4|.reuse, +INF , PT ;  /* 0x7f8000000400780b */ /* 0x040fe40003f5d200 */
[----:B------:R-:W-:Y:S02]  /*28e0*/  FSETP.NEU.FTZ.AND P1, PT, |R29|, +INF , PT ;  /* 0x7f8000001d00780b */ /* 0x000fe40003f3d200 */
[----:B------:R-:W-:-:S11]  /*28f0*/  FSETP.NEU.FTZ.AND P0, PT, |R4|, +INF , PT ;  /* 0x7f8000000400780b */ /* 0x000fd60003f1d200 */
[----:B------:R-:W-:Y:S05]  /*2900*/  @!P1 BRA !P2, `(.L_x_82) ;  /* 0x00000004002c9947 */ /* 0x000fea0005000000 */
[----:B------:R-:W-:-:S04]  /*2910*/  LOP3.LUT P2, RZ, R4, 0x7fffffff, RZ, 0xc0, !PT ;  /* 0x7fffffff04ff7812 */ /* 0x000fc8000784c0ff */
[----:B------:R-:W-:-:S13]  /*2920*/  PLOP3.LUT P1, PT, P1, P2, PT, 0x2f, 0xf2 ;  /* 0x0000000000f2781c */ /* 0x000fda0000f24577 */
[----:B------:R-:W-:Y:S05]  /*2930*/  @P1 BRA `(.L_x_83) ;  /* 0x0000000400181947 */ /* 0x000fea0003800000 */
[----:B------:R-:W-:-:S04]  /*2940*/  LOP3.LUT P1, RZ, R22, 0x7fffffff, RZ, 0xc0, !PT ;  /* 0x7fffffff16ff7812 */ /* 0x000fc8000782c0ff */
[----:B------:R-:W-:-:S13]  /*2950*/  PLOP3.LUT P0, PT, P0, P1, PT, 0x2f, 0xf2 ;  /* 0x0000000000f2781c */ /* 0x000fda0000702577 */
[----:B------:R-:W-:Y:S05]  /*2960*/  @P0 BRA `(.L_x_84) ;  /* 0x0000000400000947 */ /* 0x000fea0003800000 */
[----:B------:R-:W-:Y:S02]  /*2970*/  ISETP.GE.AND P0, PT, R21, RZ, PT ;  /* 0x000000ff1500720c */ /* 0x000fe40003f06270 */
[----:B------:R-:W-:-:S11]  /*2980*/  ISETP.GE.AND P1, PT, R20, RZ, PT ;  /* 0x000000ff1400720c */ /* 0x000fd60003f26270 */
[----:B------:R-:W-:Y:S01]  /*2990*/  @P0 MOV R14, RZ ;  /* 0x000000ff000e0202 */ /* 0x000fe20000000f00 */
[----:B------:R-:W-:Y:S01]  /*29a0*/  @!P0 FFMA R4, R4, 1.84467440737095516160e+19, RZ ;  /* 0x5f80000004048823 */ /* 0x000fe200000000ff */
[----:B------:R-:W-:Y:S01]  /*29b0*/  @!P0 MOV R14, 0xffffffc0 ;  /* 0xffffffc0000e8802 */ /* 0x000fe20000000f00 */
[----:B------:R-:W-:-:S03]  /*29c0*/  @!P1 FFMA R22, R29, 1.84467440737095516160e+19, RZ ;  /* 0x5f8000001d169823 */ /* 0x000fc600000000ff */
[----:B------:R-:W-:-:S07]  /*29d0*/  @!P1 IADD3 R14, PT, PT, R14, 0x40, RZ ;  /* 0x000000400e0e9810 */ /* 0x000fce0007ffe0ff */
.L_x_80:
[----:B------:R-:W-:Y:S01]  /*29e0*/  LEA R21, R13, 0xc0800000, 0x17 ;  /* 0xc08000000d157811 */ /* 0x000fe200078eb8ff */
[----:B------:R-:W-:Y:S01]  /*29f0*/  BSSY.RECONVERGENT B1, `(.L_x_85) ;  /* 0x0000036000017945 */ /* 0x000fe20003800200 */
[----:B------:R-:W-:Y:S02]  /*2a00*/  IADD3 R15, PT, PT, R15, -0x7f, RZ ;  /* 0xffffff810f0f7810 */ /* 0x000fe40007ffe0ff */
[----:B------:R-:W-:-:S03]  /*2a10*/  IADD3 R32, PT, PT, -R21, R22, RZ ;  /* 0x0000001615207210 */ /* 0x000fc60007ffe1ff */
[C---:B------:R-:W-:Y:S01]  /*2a20*/  IMAD R4, R15.reuse, -0x800000, R4 ;  /* 0xff8000000f047824 */ /* 0x040fe200078e0204 */
[----:B------:R-:W0:Y:S01]  /*2a30*/  MUFU.RCP R20, R32 ;  /* 0x0000002000147308 */ /* 0x000e220000001000 */
[----:B------:R-:W-:Y:S01]  /*2a40*/  FADD.FTZ R21, -R32, -RZ ;  /* 0x800000ff20157221 */ /* 0x000fe20000010100 */
[----:B------:R-:W-:-:S04]  /*2a50*/  IADD3 R15, PT, PT, R15, 0x7f, -R13 ;  /* 0x0000007f0f0f7810 */ /* 0x000fc80007ffe80d */
[----:B------:R-:W-:Y:S01]  /*2a60*/  IADD3 R15, PT, PT, R15, R14, RZ ;  /* 0x0000000e0f0f7210 */ /* 0x000fe20007ffe0ff */
[----:B0-----:R-:W-:-:S04]  /*2a70*/  FFMA R31, R20, R21, 1 ;  /* 0x3f800000141f7423 */ /* 0x001fc80000000015 */
[----:B------:R-:W-:-:S04]  /*2a80*/  FFMA R31, R20, R31, R20 ;  /* 0x0000001f141f7223 */ /* 0x000fc80000000014 */
[----:B------:R-:W-:-:S04]  /*2a90*/  FFMA R20, R4, R31, RZ ;  /* 0x0000001f04147223 */ /* 0x000fc800000000ff */
[----:B------:R-:W-:-:S04]  /*2aa0*/  FFMA R22, R21, R20, R4 ;  /* 0x0000001415167223 */ /* 0x000fc80000000004 */
[----:B------:R-:W-:-:S04]  /*2ab0*/  FFMA R22, R31, R22, R20 ;  /* 0x000000161f167223 */ /* 0x000fc80000000014 */
[----:B------:R-:W-:-:S04]  /*2ac0*/  FFMA R21, R21, R22, R4 ;  /* 0x0000001615157223 */ /* 0x000fc80000000004 */
[----:B------:R-:W-:-:S05]  /*2ad0*/  FFMA R4, R31, R21, R22 ;  /* 0x000000151f047223 */ /* 0x000fca0000000016 */
[----:B------:R-:W-:-:S04]  /*2ae0*/  SHF.R.U32.HI R13, RZ, 0x17, R4 ;  /* 0x00000017ff0d7819 */ /* 0x000fc80000011604 */
[----:B------:R-:W-:-:S04]  /*2af0*/  LOP3.LUT R14, R13, 0xff, RZ, 0xc0, !PT ;  /* 0x000000ff0d0e7812 */ /* 0x000fc800078ec0ff */
[----:B------:R-:W-:-:S04]  /*2b00*/  IADD3 R13, PT, PT, R14, R15, RZ ;  /* 0x0000000f0e0d7210 */ /* 0x000fc80007ffe0ff */
[----:B------:R-:W-:-:S04]  /*2b10*/  IADD3 R14, PT, PT, R13, -0x1, RZ ;  /* 0xffffffff0d0e7810 */ /* 0x000fc80007ffe0ff */
[----:B------:R-:W-:-:S13]  /*2b20*/  ISETP.GE.U32.AND P0, PT, R14, 0xfe, PT ;  /* 0x000000fe0e00780c */ /* 0x000fda0003f06070 */
[----:B------:R-:W-:Y:S05]  /*2b30*/  @!P0 BRA `(.L_x_86) ;  /* 0x0000000000808947 */ /* 0x000fea0003800000 */
[----:B------:R-:W-:-:S13]  /*2b40*/  ISETP.GT.AND P0, PT, R13, 0xfe, PT ;  /* 0x000000fe0d00780c */ /* 0x000fda0003f04270 */
[----:B------:R-:W-:Y:S05]  /*2b50*/  @P0 BRA `(.L_x_87) ;  /* 0x00000000006c0947 */ /* 0x000fea0003800000 */
[----:B------:R-:W-:-:S13]  /*2b60*/  ISETP.GE.AND P0, PT, R13, 0x1, PT ;  /* 0x000000010d00780c */ /* 0x000fda0003f06270 */
[----:B------:R-:W-:Y:S05]  /*2b70*/  @P0 BRA `(.L_x_88) ;  /* 0x0000000000740947 */ /* 0x000fea0003800000 */
[----:B------:R-:W-:Y:S02]  /*2b80*/  ISETP.GE.AND P0, PT, R13, -0x18, PT ;  /* 0xffffffe80d00780c */ /* 0x000fe40003f06270 */
[----:B------:R-:W-:-:S11]  /*2b90*/  LOP3.LUT R4, R4, 0x80000000, RZ, 0xc0, !PT ;  /* 0x8000000004047812 */ /* 0x000fd600078ec0ff */
[----:B------:R-:W-:Y:S05]  /*2ba0*/  @!P0 BRA `(.L_x_88) ;  /* 0x0000000000688947 */ /* 0x000fea0003800000 */
[CCC-:B------:R-:W-:Y:S01]  /*2bb0*/  FFMA.RZ R14, R31.reuse, R21.reuse, R22.reuse ;  /* 0x000000151f0e7223 */ /* 0x1c0fe2000000c016 */
[CCC-:B------:R-:W-:Y:S01]  /*2bc0*/  FFMA.RP R15, R31.reuse, R21.reuse, R22.reuse ;  /* 0x000000151f0f7223 */ /* 0x1c0fe20000008016 */
[----:B------:R-:W-:Y:S01]  /*2bd0*/  FFMA.RM R22, R31, R21, R22 ;  /* 0x000000151f167223 */ /* 0x000fe20000004016 */
[C---:B------:R-:W-:Y:S02]  /*2be0*/  IADD3 R20, PT, PT, R13.reuse, 0x20, RZ ;  /* 0x000000200d147810 */ /* 0x040fe40007ffe0ff */
[----:B------:R-:W-:Y:S02]  /*2bf0*/  LOP3.LUT R14, R14, 0x7fffff, RZ, 0xc0, !PT ;  /* 0x007fffff0e0e7812 */ /* 0x000fe400078ec0ff */
[C---:B------:R-:W-:Y:S02]  /*2c00*/  ISETP.NE.AND P2, PT, R13.reuse, RZ, PT ;  /* 0x000000ff0d00720c */ /* 0x040fe40003f45270 */
[----:B------:R-:W-:Y:S02]  /*2c10*/  LOP3.LUT R21, R14, 0x800000, RZ, 0xfc, !PT ;  /* 0x008000000e157812 */ /* 0x000fe400078efcff */
[----:B------:R-:W-:-:S02]  /*2c20*/  ISETP.NE.AND P1, PT, R13, RZ, PT ;  /* 0x000000ff0d00720c */ /* 0x000fc40003f25270 */
[----:B------:R-:W-:Y:S02]  /*2c30*/  IADD3 R13, PT, PT, -R13, RZ, RZ ;  /* 0x000000ff0d0d7210 */ /* 0x000fe40007ffe1ff */
[----:B------:R-:W-:Y:S02]  /*2c40*/  SHF.L.U32 R20, R21, R20, RZ ;  /* 0x0000001415147219 */ /* 0x000fe400000006ff */
[----:B------:R-:W-:Y:S02]  /*2c50*/  FSETP.NEU.FTZ.AND P0, PT, R15, R22, PT ;  /* 0x000000160f00720b */ /* 0x000fe40003f1d000 */
[----:B------:R-:W-:Y:S02]  /*2c60*/  SEL R14, R13, RZ, P2 ;  /* 0x000000ff0d0e7207 */ /* 0x000fe40001000000 */
[----:B------:R-:W-:Y:S02]  /*2c70*/  ISETP.NE.AND P1, PT, R20, RZ, P1 ;  /* 0x000000ff1400720c */ /* 0x000fe40000f25270 */
[----:B------:R-:W-:-:S02]  /*2c80*/  SHF.R.U32.HI R20, RZ, R14, R21 ;  /* 0x0000000eff147219 */ /* 0x000fc40000011615 */
[----:B------:R-:W-:Y:S02]  /*2c90*/  PLOP3.LUT P0, PT, P0, P1, PT, 0xf8, 0x8f ;  /* 0x00000000008f781c */ /* 0x000fe40000703f70 */
[----:B------:R-:W-:Y:S02]  /*2ca0*/  SHF.R.U32.HI R14, RZ, 0x1, R20 ;  /* 0x00000001ff0e7819 */ /* 0x000fe40000011614 */
[----:B------:R-:W-:-:S04]  /*2cb0*/  SEL R13, RZ, 0x1, !P0 ;  /* 0x00000001ff0d7807 */ /* 0x000fc80004000000 */
[----:B------:R-:W-:-:S04]  /*2cc0*/  LOP3.LUT R13, R13, 0x1, R14, 0xf8, !PT ;  /* 0x000000010d0d7812 */ /* 0x000fc800078ef80e */
[----:B------:R-:W-:-:S04]  /*2cd0*/  LOP3.LUT R13, R13, R20, RZ, 0xc0, !PT ;  /* 0x000000140d0d7212 */ /* 0x000fc800078ec0ff */
[----:B------:R-:W-:-:S04]  /*2ce0*/  IADD3 R13, PT, PT, R14, R13, RZ ;  /* 0x0000000d0e0d7210 */ /* 0x000fc80007ffe0ff */
[----:B------:R-:W-:Y:S01]  /*2cf0*/  LOP3.LUT R4, R13, R4, RZ, 0xfc, !PT ;  /* 0x000000040d047212 */ /* 0x000fe200078efcff */
[----:B------:R-:W-:Y:S06]  /*2d00*/  BRA `(.L_x_88) ;  /* 0x0000000000107947 */ /* 0x000fec0003800000 */
.L_x_87:
[----:B------:R-:W-:-:S04]  /*2d10*/  LOP3.LUT R4, R4, 0x80000000, RZ, 0xc0, !PT ;  /* 0x8000000004047812 */ /* 0x000fc800078ec0ff */
[----:B------:R-:W-:Y:S01]  /*2d20*/  LOP3.LUT R4, R4, 0x7f800000, RZ, 0xfc, !PT ;  /* 0x7f80000004047812 */ /* 0x000fe200078efcff */
[----:B------:R-:W-:Y:S06]  /*2d30*/  BRA `(.L_x_88) ;  /* 0x0000000000047947 */ /* 0x000fec0003800000 */
.L_x_86:
[----:B------:R-:W-:-:S07]  /*2d40*/  LEA R4, R15, R4, 0x17 ;  /* 0x000000040f047211 */ /* 0x000fce00078eb8ff */
.L_x_88:
[----:B------:R-:W-:Y:S05]  /*2d50*/  BSYNC.RECONVERGENT B1 ;  /* 0x0000000000017941 */ /* 0x000fea0003800200 */
.L_x_85:
[----:B------:R-:W-:Y:S05]  /*2d60*/  BRA `(.L_x_89) ;  /* 0x0000000000207947 */ /* 0x000fea0003800000 */
.L_x_84:
[----:B------:R-:W-:-:S04]  /*2d70*/  LOP3.LUT R4, R22, 0x80000000, R4, 0x48, !PT ;  /* 0x8000000016047812 */ /* 0x000fc800078e4804 */
[----:B------:R-:W-:Y:S01]  /*2d80*/  LOP3.LUT R4, R4, 0x7f800000, RZ, 0xfc, !PT ;  /* 0x7f80000004047812 */ /* 0x000fe200078efcff */
[----:B------:R-:W-:Y:S06]  /*2d90*/  BRA `(.L_x_89) ;  /* 0x0000000000147947 */ /* 0x000fec0003800000 */
.L_x_83:
[----:B------:R-:W-:Y:S01]  /*2da0*/  LOP3.LUT R4, R22, 0x80000000, R4, 0x48, !PT ;  /* 0x8000000016047812 */ /* 0x000fe200078e4804 */
[----:B------:R-:W-:Y:S06]  /*2db0*/  BRA `(.L_x_89) ;  /* 0x00000000000c7947 */ /* 0x000fec0003800000 */
.L_x_82:
[----:B------:R-:W0:Y:S01]  /*2dc0*/  MUFU.RSQ R4, -QNAN ;  /* 0xffc0000000047908 */ /* 0x000e220000001400 */
[----:B------:R-:W-:Y:S05]  /*2dd0*/  BRA `(.L_x_89) ;  /* 0x0000000000047947 */ /* 0x000fea0003800000 */
.L_x_81:
[----:B------:R-:W-:-:S07]  /*2de0*/  FADD.FTZ R4, R4, R29 ;  /* 0x0000001d04047221 */ /* 0x000fce0000010000 */
.L_x_89:
[----:B------:R-:W-:Y:S05]  /*2df0*/  BSYNC.RECONVERGENT B0 ;  /* 0x0000000000007941 */ /* 0x000fea0003800200 */
.L_x_79:
[----:B------:R-:W-:Y:S01]  /*2e00*/  HFMA2 R15, -RZ, RZ, 0, 0 ;  /* 0x00000000ff0f7431 */ /* 0x000fe200000001ff */
[----:B------:R-:W-:-:S04]  /*2e10*/  MOV R14, R6 ;  /* 0x00000006000e7202 */ /* 0x000fc80000000f00 */
[----:B0-----:R-:W-:Y:S05]  /*2e20*/  RET.REL.NODEC R14 `(_Z6renderP4Vec3PKfS2_iii) ;  /* 0xffffffd00e747950 */ /* 0x001fea0003c3ffff */
.L_x_90:
[----:B------:R-:W-:-:S00]  /*2e30*/  BRA `(.L_x_90) ;  /* 0xfffffffc00fc7947 */ /* 0x000fc0000383ffff */
[----:B------:R-:W-:-:S00]  /*2e40*/  NOP ;  /* 0x0000000000007918 */ /* 0x000fc00000000000 */
        /* <DEDUP_REMOVED lines=11> */
.L_x_92:


//--------------------- .nv.shared.reserved.0     --------------------------
	.section	.nv.shared.reserved.0,"aw",@nobits
	.weak		__nv_reservedSMEM_offset_0_alias
	.size		__nv_reservedSMEM_offset_0_alias, 0, 64
	.other		__nv_reservedSMEM_offset_0_alias,@"STO_CUDA_RESERVED_SHARED STV_DEFAULT"
__nv_reservedSMEM_offset_0_alias:
	.zero		0
	.zero		64


//--------------------- .nv.constant0._Z6renderP4Vec3PKfS2_iii --------------------------
	.section	.nv.constant0._Z6renderP4Vec3PKfS2_iii,"a",@progbits
	.sectionflags	@""
	.align	4
.nv.constant0._Z6renderP4Vec3PKfS2_iii:
	.zero		932


//--------------------- SYMBOLS --------------------------

	.type		.nv.reservedSmem.offset0,@object
	.size		.nv.reservedSmem.offset0,0x4
